	.target	sm_90a

	.elftype	@"ET_EXEC"


//--------------------- .note.nv.tkinfo           --------------------------
	.section	.note.nv.tkinfo,"",@"SHT_NOTE"
	.sectionflags	@"SHF_NOTE_NV_TKINFO"
	.tkinfo
        /*0018*/ 	.word	0x00000002
        /*0030*/ 	.string	""
        /*0030*/ 	.string	"ptxas"
        /*0030*/ 	.string	"Cuda compilation tools, release 13.0, V13.0.88"
        /*0030*/ 	.string	"Build cuda_13.0.r13.0/compiler.36424714_0"
        /*0030*/ 	.string	"-arch sm_90a -m 64 "



//--------------------- .note.nv.cuinfo           --------------------------
	.section	.note.nv.cuinfo,"",@"SHT_NOTE"
	.sectionflags	@"SHF_NOTE_NV_CUINFO"
        /*0018*/ 	.short	0x0002
        /*001a*/ 	.short	0x005a
        /*001c*/ 	.short	0x0082
	.zero		2


//--------------------- .nv.info                  --------------------------
	.section	.nv.info,"",@"SHT_CUDA_INFO"
	.align	4


	//----- nvinfo : EIATTR_REGCOUNT
	.align		4
        /*0000*/ 	.byte	0x04, 0x2f
        /*0002*/ 	.short	(.L_12 - .L_11)
	.align		4
.L_11:
        /*0004*/ 	.word	index@(_ZN7cutlass13device_kernelINS_4gemm6kernel13GemmUniversalIN4cute5tupleIJiiiiEEENS1_10collective13CollectiveMmaINS1_37MainloopSm90TmaGmmaWarpSpecializedFP8ILi7ENS5_IJNS4_1CILi1EEESB_SB_EEENS1_32KernelTmaWarpSpecializedPingpongEEENS5_IJNSA_ILi64EEENSA_ILi128EEENSA_ILi32EEEEEENS_12float_e4m3_tENS5_IJlSB_lEEESJ_SK_NS4_8TiledMMAINS4_8MMA_AtomIJNS4_4SM904GMMA31MMA_64x128x32_F32E4M3E4M3_SS_TNILNSO_7ScaleInE1ELSQ_1EEEEEENS4_6LayoutISC_NS5_IJNSA_ILi0EEESU_SU_EEEEENS5_IJNS4_10UnderscoreESX_SX_EEEEENS4_13SM90_TMA_LOADENS4_14ComposedLayoutINS4_7SwizzleILi1ELi4ELi3EEENS4_18smem_ptr_flag_bitsILi8EEENST_INS5_IJNSA_ILi8EEESH_EEENS5_IJSH_SB_EEEEEEEvNS4_8identityES10_S1A_vS1B_EENS_8epilogue10collective6detail29Sm90TmaWarpSpecializedAdapterINS1E_15DefaultEpilogueISJ_SK_SK_NS1D_6thread17LinearCombinationISJ_Li1EffLNS1I_9ScaleType4KindE0ELNS_15FloatRoundStyleE2ESJ_EENS1_15EpilogueDefaultEEEEEvvEEEEvNT_6ParamsE)
        /*0008*/ 	.word	0x000000a8


	//----- nvinfo : EIATTR_FRAME_SIZE
	.align		4
.L_12:
        /*000c*/ 	.byte	0x04, 0x11
        /*000e*/ 	.short	(.L_14 - .L_13)
	.align		4
.L_13:
        /*0010*/ 	.word	index@(_ZN7cutlass13device_kernelINS_4gemm6kernel13GemmUniversalIN4cute5tupleIJiiiiEEENS1_10collective13CollectiveMmaINS1_37MainloopSm90TmaGmmaWarpSpecializedFP8ILi7ENS5_IJNS4_1CILi1EEESB_SB_EEENS1_32KernelTmaWarpSpecializedPingpongEEENS5_IJNSA_ILi64EEENSA_ILi128EEENSA_ILi32EEEEEENS_12float_e4m3_tENS5_IJlSB_lEEESJ_SK_NS4_8TiledMMAINS4_8MMA_AtomIJNS4_4SM904GMMA31MMA_64x128x32_F32E4M3E4M3_SS_TNILNSO_7ScaleInE1ELSQ_1EEEEEENS4_6LayoutISC_NS5_IJNSA_ILi0EEESU_SU_EEEEENS5_IJNS4_10UnderscoreESX_SX_EEEEENS4_13SM90_TMA_LOADENS4_14ComposedLayoutINS4_7SwizzleILi1ELi4ELi3EEENS4_18smem_ptr_flag_bitsILi8EEENST_INS5_IJNSA_ILi8EEESH_EEENS5_IJSH_SB_EEEEEEEvNS4_8identityES10_S1A_vS1B_EENS_8epilogue10collective6detail29Sm90TmaWarpSpecializedAdapterINS1E_15DefaultEpilogueISJ_SK_SK_NS1D_6thread17LinearCombinationISJ_Li1EffLNS1I_9ScaleType4KindE0ELNS_15FloatRoundStyleE2ESJ_EENS1_15EpilogueDefaultEEEEEvvEEEEvNT_6ParamsE)
        /*0014*/ 	.word	0x00000000


	//----- nvinfo : EIATTR_MIN_STACK_SIZE
	.align		4
.L_14:
        /*0018*/ 	.byte	0x04, 0x12
        /*001a*/ 	.short	(.L_16 - .L_15)
	.align		4
.L_15:
        /*001c*/ 	.word	index@(_ZN7cutlass13device_kernelINS_4gemm6kernel13GemmUniversalIN4cute5tupleIJiiiiEEENS1_10collective13CollectiveMmaINS1_37MainloopSm90TmaGmmaWarpSpecializedFP8ILi7ENS5_IJNS4_1CILi1EEESB_SB_EEENS1_32KernelTmaWarpSpecializedPingpongEEENS5_IJNSA_ILi64EEENSA_ILi128EEENSA_ILi32EEEEEENS_12float_e4m3_tENS5_IJlSB_lEEESJ_SK_NS4_8TiledMMAINS4_8MMA_AtomIJNS4_4SM904GMMA31MMA_64x128x32_F32E4M3E4M3_SS_TNILNSO_7ScaleInE1ELSQ_1EEEEEENS4_6LayoutISC_NS5_IJNSA_ILi0EEESU_SU_EEEEENS5_IJNS4_10UnderscoreESX_SX_EEEEENS4_13SM90_TMA_LOADENS4_14ComposedLayoutINS4_7SwizzleILi1ELi4ELi3EEENS4_18smem_ptr_flag_bitsILi8EEENST_INS5_IJNSA_ILi8EEESH_EEENS5_IJSH_SB_EEEEEEEvNS4_8identityES10_S1A_vS1B_EENS_8epilogue10collective6detail29Sm90TmaWarpSpecializedAdapterINS1E_15DefaultEpilogueISJ_SK_SK_NS1D_6thread17LinearCombinationISJ_Li1EffLNS1I_9ScaleType4KindE0ELNS_15FloatRoundStyleE2ESJ_EENS1_15EpilogueDefaultEEEEEvvEEEEvNT_6ParamsE)
        /*0020*/ 	.word	0x00000000
.L_16:


//--------------------- .nv.compat                --------------------------
	.section	.nv.compat,"",@"SHT_CUDA_COMPAT_INFO"
	.align	4
        /*0000*/ 	.byte	0x02, 0x09, 0x01, 0x00, 0x02, 0x02, 0x04, 0x00, 0x02, 0x05, 0x05, 0x00, 0x03, 0x07, 0x01, 0x01
        /*0010*/ 	.byte	0x02, 0x03, 0x01, 0x00, 0x02, 0x06, 0x01, 0x00, 0x04, 0x0b, 0x08, 0x00, 0x00, 0x00, 0x00, 0x00
        /*0020*/ 	.byte	0x00, 0x00, 0x00, 0x00


//--------------------- .nv.info._ZN7cutlass13device_kernelINS_4gemm6kernel13GemmUniversalIN4cute5tupleIJiiiiEEENS1_10collective13CollectiveMmaINS1_37MainloopSm90TmaGmmaWarpSpecializedFP8ILi7ENS5_IJNS4_1CILi1EEESB_SB_EEENS1_32KernelTmaWarpSpecializedPingpongEEENS5_IJNSA_ILi64EEENSA_ILi128EEENSA_ILi32EEEEEENS_12float_e4m3_tENS5_IJlSB_lEEESJ_SK_NS4_8TiledMMAINS4_8MMA_AtomIJNS4_4SM904GMMA31MMA_64x128x32_F32E4M3E4M3_SS_TNILNSO_7ScaleInE1ELSQ_1EEEEEENS4_6LayoutISC_NS5_IJNSA_ILi0EEESU_SU_EEEEENS5_IJNS4_10UnderscoreESX_SX_EEEEENS4_13SM90_TMA_LOADENS4_14ComposedLayoutINS4_7SwizzleILi1ELi4ELi3EEENS4_18smem_ptr_flag_bitsILi8EEENST_INS5_IJNSA_ILi8EEESH_EEENS5_IJSH_SB_EEEEEEEvNS4_8identityES10_S1A_vS1B_EENS_8epilogue10collective6detail29Sm90TmaWarpSpecializedAdapterINS1E_15DefaultEpilogueISJ_SK_SK_NS1D_6thread17LinearCombinationISJ_Li1EffLNS1I_9ScaleType4KindE0ELNS_15FloatRoundStyleE2ESJ_EENS1_15EpilogueDefaultEEEEEvvEEEEvNT_6ParamsE --------------------------
	.section	.nv.info._ZN7cutlass13device_kernelINS_4gemm6kernel13GemmUniversalIN4cute5tupleIJiiiiEEENS1_10collective13CollectiveMmaINS1_37MainloopSm90TmaGmmaWarpSpecializedFP8ILi7ENS5_IJNS4_1CILi1EEESB_SB_EEENS1_32KernelTmaWarpSpecializedPingpongEEENS5_IJNSA_ILi64EEENSA_ILi128EEENSA_ILi32EEEEEENS_12float_e4m3_tENS5_IJlSB_lEEESJ_SK_NS4_8TiledMMAINS4_8MMA_AtomIJNS4_4SM904GMMA31MMA_64x128x32_F32E4M3E4M3_SS_TNILNSO_7ScaleInE1ELSQ_1EEEEEENS4_6LayoutISC_NS5_IJNSA_ILi0EEESU_SU_EEEEENS5_IJNS4_10UnderscoreESX_SX_EEEEENS4_13SM90_TMA_LOADENS4_14ComposedLayoutINS4_7SwizzleILi1ELi4ELi3EEENS4_18smem_ptr_flag_bitsILi8EEENST_INS5_IJNSA_ILi8EEESH_EEENS5_IJSH_SB_EEEEEEEvNS4_8identityES10_S1A_vS1B_EENS_8epilogue10collective6detail29Sm90TmaWarpSpecializedAdapterINS1E_15DefaultEpilogueISJ_SK_SK_NS1D_6thread17LinearCombinationISJ_Li1EffLNS1I_9ScaleType4KindE0ELNS_15FloatRoundStyleE2ESJ_EENS1_15EpilogueDefaultEEEEEvvEEEEvNT_6ParamsE,"",@"SHT_CUDA_INFO"
	.sectionflags	@""
	.align	4


	//----- nvinfo : EIATTR_CUDA_API_VERSION
	.align		4
        /*0000*/ 	.byte	0x04, 0x37
        /*0002*/ 	.short	(.L_18 - .L_17)
.L_17:
        /*0004*/ 	.word	0x00000082


	//----- nvinfo : EIATTR_KPARAM_INFO
	.align		4
.L_18:
        /*0008*/ 	.byte	0x04, 0x17
        /*000a*/ 	.short	(.L_20 - .L_19)
.L_19:
        /*000c*/ 	.word	0x00000000
        /*0010*/ 	.short	0x0000
        /*0012*/ 	.short	0x0070
        /*0014*/ 	.byte	0x00, 0xf0, 0x01, 0x10


	//----- nvinfo : EIATTR_SPARSE_MMA_MASK
	.align		4
.L_20:
        /*0018*/ 	.byte	0x03, 0x50
        /*001a*/ 	.short	0x0000


	//----- nvinfo : EIATTR_MAXREG_COUNT
	.align		4
        /*001c*/ 	.byte	0x03, 0x1b
        /*001e*/ 	.short	0x00a8


	//----- nvinfo : EIATTR_NUM_BARRIERS
	.align		4
        /*0020*/ 	.byte	0x02, 0x4c
        /*0022*/ 	.byte	0x01
	.zero		1


	//----- nvinfo : EIATTR_MERCURY_ISA_VERSION
	.align		4
        /*0024*/ 	.byte	0x03, 0x5f
        /*0026*/ 	.short	0x0101


	//----- nvinfo : EIATTR_INT_WARP_WIDE_INSTR_OFFSETS
	.align		4
        /*0028*/ 	.byte	0x04, 0x31
        /*002a*/ 	.short	(.L_22 - .L_21)


	//   ....[0]....
.L_21:
        /*002c*/ 	.word	0x00000480


	//   ....[1]....
        /*0030*/ 	.word	0x000004a0


	//   ....[2]....
        /*0034*/ 	.word	0x00000520


	//   ....[3]....
        /*0038*/ 	.word	0x00000530


	//   ....[4]....
        /*003c*/ 	.word	0x00000540


	//   ....[5]....
        /*0040*/ 	.word	0x00000560


	//   ....[6]....
        /*0044*/ 	.word	0x000005b0


	//   ....[7]....
        /*0048*/ 	.word	0x000005d0


	//----- nvinfo : EIATTR_COOP_GROUP_MASK_REGIDS
	.align		4
.L_22:
        /*004c*/ 	.byte	0x04, 0x29
        /*004e*/ 	.short	(.L_24 - .L_23)


	//   ....[0]....
.L_23:
        /*0050*/ 	.word	0xffffffff


	//   ....[1]....
        /*0054*/ 	.word	0xffffffff


	//   ....[2]....
        /*0058*/ 	.word	0xffffffff


	//   ....[3]....
        /*005c*/ 	.word	0xffffffff


	//   ....[4]....
        /*0060*/ 	.word	0xffffffff


	//   ....[5]....
        /*0064*/ 	.word	0xffffffff


	//----- nvinfo : EIATTR_COOP_GROUP_INSTR_OFFSETS
	.align		4
.L_24:
        /*0068*/ 	.byte	0x04, 0x28
        /*006a*/ 	.short	(.L_26 - .L_25)


	//   ....[0]....
.L_25:
        /*006c*/ 	.word	0x00000060


	//   ....[1]....
        /*0070*/ 	.word	0x00000070


	//   ....[2]....
        /*0074*/ 	.word	0x00000130


	//   ....[3]....
        /*0078*/ 	.word	0x00000320


	//   ....[4]....
        /*007c*/ 	.word	0x00000360


	//   ....[5]....
        /*0080*/ 	.word	0x000003a0


	//----- nvinfo : EIATTR_REG_RECONFIG
	.align		4
.L_26:
        /*0084*/ 	.byte	0x01, 0x54
	.zero		2


	//----- nvinfo : EIATTR_MBARRIER_INSTR_OFFSETS
	.align		4
        /*0088*/ 	.byte	0x04, 0x39
        /*008a*/ 	.short	(.L_28 - .L_27)


	//   ....[0]....
.L_27:
        /*008c*/ 	.word	0x00000230
        /*0090*/ 	.word	0x000000ff
        /*0094*/ 	.word	0x00000000
        /*0098*/ 	.short	0x0100
        /*009a*/ 	.byte	0x08
	.zero		1


	//   ....[1]....
        /*009c*/ 	.word	0x00000240
        /*00a0*/ 	.word	0x000000ff
        /*00a4*/ 	.word	0x00000038
        /*00a8*/ 	.short	0x0100
        /*00aa*/ 	.byte	0x08
	.zero		1


	//   ....[2]....
        /*00ac*/ 	.word	0x00000250
        /*00b0*/ 	.word	0x000000ff
        /*00b4*/ 	.word	0x00000008
        /*00b8*/ 	.short	0x0100
        /*00ba*/ 	.byte	0x08
	.zero		1


	//   ....[3]....
        /*00bc*/ 	.word	0x00000260
        /*00c0*/ 	.word	0x000000ff
        /*00c4*/ 	.word	0x00000040
        /*00c8*/ 	.short	0x0100
        /*00ca*/ 	.byte	0x08
	.zero		1


	//   ....[4]....
        /*00cc*/ 	.word	0x00000270
        /*00d0*/ 	.word	0x000000ff
        /*00d4*/ 	.word	0x00000010
        /*00d8*/ 	.short	0x0100
        /*00da*/ 	.byte	0x08
	.zero		1


	//   ....[5]....
        /*00dc*/ 	.word	0x00000280
        /*00e0*/ 	.word	0x000000ff
        /*00e4*/ 	.word	0x00000048
        /*00e8*/ 	.short	0x0100
        /*00ea*/ 	.byte	0x08
	.zero		1


	//   ....[6]....
        /*00ec*/ 	.word	0x00000290
        /*00f0*/ 	.word	0x000000ff
        /*00f4*/ 	.word	0x00000018
        /*00f8*/ 	.short	0x0100
        /*00fa*/ 	.byte	0x08
	.zero		1


	//   ....[7]....
        /*00fc*/ 	.word	0x000002a0
        /*0100*/ 	.word	0x000000ff
        /*0104*/ 	.word	0x00000050
        /*0108*/ 	.short	0x0100
        /*010a*/ 	.byte	0x08
	.zero		1


	//   ....[8]....
        /*010c*/ 	.word	0x000002b0
        /*0110*/ 	.word	0x000000ff
        /*0114*/ 	.word	0x00000020
        /*0118*/ 	.short	0x0100
        /*011a*/ 	.byte	0x08
	.zero		1


	//   ....[9]....
        /*011c*/ 	.word	0x000002c0
        /*0120*/ 	.word	0x000000ff
        /*0124*/ 	.word	0x00000058
        /*0128*/ 	.short	0x0100
        /*012a*/ 	.byte	0x08
	.zero		1


	//   ....[10]....
        /*012c*/ 	.word	0x000002d0
        /*0130*/ 	.word	0x000000ff
        /*0134*/ 	.word	0x00000028
        /*0138*/ 	.short	0x0100
        /*013a*/ 	.byte	0x08
	.zero		1


	//   ....[11]....
        /*013c*/ 	.word	0x000002e0
        /*0140*/ 	.word	0x000000ff
        /*0144*/ 	.word	0x00000060
        /*0148*/ 	.short	0x0100
        /*014a*/ 	.byte	0x08
	.zero		1


	//   ....[12]....
        /*014c*/ 	.word	0x000002f0
        /*0150*/ 	.word	0x000000ff
        /*0154*/ 	.word	0x00000030
        /*0158*/ 	.short	0x0100
        /*015a*/ 	.byte	0x08
	.zero		1


	//   ....[13]....
        /*015c*/ 	.word	0x00000300
        /*0160*/ 	.word	0x000000ff
        /*0164*/ 	.word	0x00000068
        /*0168*/ 	.short	0x0100
        /*016a*/ 	.byte	0x08
	.zero		1


	//   ....[14]....
        /*016c*/ 	.word	0x00000610
        /*0170*/ 	.word	0x000000ff
        /*0174*/ 	.word	0x000000a0
        /*0178*/ 	.short	0x0100
        /*017a*/ 	.byte	0x08
	.zero		1


	//   ....[15]....
        /*017c*/ 	.word	0x00000680
        /*0180*/ 	.word	0x000000ff
        /*0184*/ 	.word	0x000000a8
        /*0188*/ 	.short	0x0100
        /*018a*/ 	.byte	0x08
	.zero		1


	//   ....[16]....
        /*018c*/ 	.word	0x000006a0
        /*0190*/ 	.word	0x000000ff
        /*0194*/ 	.word	0x00000080
        /*0198*/ 	.short	0x0100
        /*019a*/ 	.byte	0x09
	.zero		1


	//   ....[17]....
        /*019c*/ 	.word	0x000006b0
        /*01a0*/ 	.word	0x000000ff
        /*01a4*/ 	.word	0x00000088
        /*01a8*/ 	.short	0x0100
        /*01aa*/ 	.byte	0x09
	.zero		1


	//   ....[18]....
        /*01ac*/ 	.word	0x000006c0
        /*01b0*/ 	.word	0x000000ff
        /*01b4*/ 	.word	0x00000090
        /*01b8*/ 	.short	0x0100
        /*01ba*/ 	.byte	0x09
	.zero		1


	//   ....[19]....
        /*01bc*/ 	.word	0x000006d0
        /*01c0*/ 	.word	0x000000ff
        /*01c4*/ 	.word	0x00000098
        /*01c8*/ 	.short	0x0100
        /*01ca*/ 	.byte	0x09
	.zero		1


	//   ....[20]....
        /*01cc*/ 	.word	0x000014a0
        /*01d0*/ 	.word	0x000000ff
        /*01d4*/ 	.word	0xfffffff8
        /*01d8*/ 	.short	0x010a
        /*01da*/ 	.byte	0x0f
	.zero		1


	//   ....[21]....
        /*01dc*/ 	.word	0x00001980
        /*01e0*/ 	.word	0x000000ff
        /*01e4*/ 	.word	0x00000000
        /*01e8*/ 	.short	0x010a
        /*01ea*/ 	.byte	0x06
	.zero		1


	//   ....[22]....
        /*01ec*/ 	.word	0x000019c0
        /*01f0*/ 	.word	0x000000ff
        /*01f4*/ 	.word	0x00000000
        /*01f8*/ 	.short	0x010a
        /*01fa*/ 	.byte	0x06
	.zero		1


	//   ....[23]....
        /*01fc*/ 	.word	0x00002270
        /*0200*/ 	.word	0x000000ff
        /*0204*/ 	.word	0x00000000
        /*0208*/ 	.short	0x010a
        /*020a*/ 	.byte	0x09
	.zero		1


	//   ....[24]....
        /*020c*/ 	.word	0x000022b0
        /*0210*/ 	.word	0x000000ff
        /*0214*/ 	.word	0x00000000
        /*0218*/ 	.short	0x010a
        /*021a*/ 	.byte	0x09
	.zero		1


	//   ....[25]....
        /*021c*/ 	.word	0x000028c0
        /*0220*/ 	.word	0x000000ff
        /*0224*/ 	.word	0x00000000
        /*0228*/ 	.short	0x0101
        /*022a*/ 	.byte	0x08
	.zero		1


	//   ....[26]....
        /*022c*/ 	.word	0x00002e30
        /*0230*/ 	.word	0x00000011
        /*0234*/ 	.word	0x00000000
        /*0238*/ 	.short	0x0101
        /*023a*/ 	.byte	0x16
	.zero		1


	//   ....[27]....
        /*023c*/ 	.word	0x00002f30
        /*0240*/ 	.word	0x000000ff
        /*0244*/ 	.word	0x00000000
        /*0248*/ 	.short	0x0101
        /*024a*/ 	.byte	0x06
	.zero		1


	//   ....[28]....
        /*024c*/ 	.word	0x00002fe0
        /*0250*/ 	.word	0x000000ff
        /*0254*/ 	.word	0x00000008
        /*0258*/ 	.short	0x010a
        /*025a*/ 	.byte	0x0f
	.zero		1


	//   ....[29]....
        /*025c*/ 	.word	0x000078a0
        /*0260*/ 	.word	0x00000004
        /*0264*/ 	.word	0x00000000
        /*0268*/ 	.short	0x0101
        /*026a*/ 	.byte	0x16
	.zero		1


	//   ....[30]....
        /*026c*/ 	.word	0x00008180
        /*0270*/ 	.word	0x00000013
        /*0274*/ 	.word	0x00000038
        /*0278*/ 	.short	0x010a
        /*027a*/ 	.byte	0x3f
	.zero		1


	//   ....[31]....
        /*027c*/ 	.word	0x00008560
        /*0280*/ 	.word	0x0000000a
        /*0284*/ 	.word	0x000000a8
        /*0288*/ 	.short	0x0101
        /*028a*/ 	.byte	0x3f
	.zero		1


	//   ....[32]....
        /*028c*/ 	.word	0x00008c70
        /*0290*/ 	.word	0x00000005
        /*0294*/ 	.word	0x00000000
        /*0298*/ 	.short	0x010a
        /*029a*/ 	.byte	0x3f
	.zero		1


	//   ....[33]....
        /*029c*/ 	.word	0x00008cf0
        /*02a0*/ 	.word	0x00000007
        /*02a4*/ 	.word	0x00000000
        /*02a8*/ 	.short	0x010a
        /*02aa*/ 	.byte	0x3f
	.zero		1


	//   ....[34]....
        /*02ac*/ 	.word	0x00008d80
        /*02b0*/ 	.word	0x00000006
        /*02b4*/ 	.word	0x00000000
        /*02b8*/ 	.short	0x010a
        /*02ba*/ 	.byte	0x3f
	.zero		1


	//   ....[35]....
        /*02bc*/ 	.word	0x00008e10
        /*02c0*/ 	.word	0x00000009
        /*02c4*/ 	.word	0x00000000
        /*02c8*/ 	.short	0x010a
        /*02ca*/ 	.byte	0x3f
	.zero		1


	//   ....[36]....
        /*02cc*/ 	.word	0x00008ea0
        /*02d0*/ 	.word	0x00000008
        /*02d4*/ 	.word	0x00000000
        /*02d8*/ 	.short	0x010a
        /*02da*/ 	.byte	0x3f
	.zero		1


	//   ....[37]....
        /*02dc*/ 	.word	0x00008f30
        /*02e0*/ 	.word	0x0000000b
        /*02e4*/ 	.word	0x00000000
        /*02e8*/ 	.short	0x010a
        /*02ea*/ 	.byte	0x3f
	.zero		1


	//   ....[38]....
        /*02ec*/ 	.word	0x00008fc0
        /*02f0*/ 	.word	0x00000003
        /*02f4*/ 	.word	0x00000000
        /*02f8*/ 	.short	0x010a
        /*02fa*/ 	.byte	0x3f
	.zero		1


	//   ....[39]....
        /*02fc*/ 	.word	0x00009030
        /*0300*/ 	.word	0x00000011
        /*0304*/ 	.word	0xfffffff8
        /*0308*/ 	.short	0x010a
        /*030a*/ 	.byte	0x3f
	.zero		1


	//   ....[40]....
        /*030c*/ 	.word	0x00009090
        /*0310*/ 	.word	0x00000011
        /*0314*/ 	.word	0x00000000
        /*0318*/ 	.short	0x010a
        /*031a*/ 	.byte	0x3f
	.zero		1


	//   ....[41]....
        /*031c*/ 	.word	0x000090f0
        /*0320*/ 	.word	0x00000012
        /*0324*/ 	.word	0x00000000
        /*0328*/ 	.short	0x010a
        /*032a*/ 	.byte	0x3f
	.zero		1


	//   ....[42]....
        /*032c*/ 	.word	0x00009150
        /*0330*/ 	.word	0x00000011
        /*0334*/ 	.word	0x00000008
        /*0338*/ 	.short	0x010a
        /*033a*/ 	.byte	0x3f
	.zero		1


	//   ....[43]....
        /*033c*/ 	.word	0x00009220
        /*0340*/ 	.word	0x00000013
        /*0344*/ 	.word	0x00000038
        /*0348*/ 	.short	0x010a
        /*034a*/ 	.byte	0x3f
	.zero		1


	//   ....[44]....
        /*034c*/ 	.word	0x00009300
        /*0350*/ 	.word	0x00000005
        /*0354*/ 	.word	0x00000000
        /*0358*/ 	.short	0x010a
        /*035a*/ 	.byte	0x3f
	.zero		1


	//   ....[45]....
        /*035c*/ 	.word	0x00009350
        /*0360*/ 	.word	0x00000007
        /*0364*/ 	.word	0x00000000
        /*0368*/ 	.short	0x010a
        /*036a*/ 	.byte	0x3f
	.zero		1


	//   ....[46]....
        /*036c*/ 	.word	0x000093a0
        /*0370*/ 	.word	0x00000006
        /*0374*/ 	.word	0x00000000
        /*0378*/ 	.short	0x010a
        /*037a*/ 	.byte	0x3f
	.zero		1


	//   ....[47]....
        /*037c*/ 	.word	0x000093f0
        /*0380*/ 	.word	0x00000009
        /*0384*/ 	.word	0x00000000
        /*0388*/ 	.short	0x010a
        /*038a*/ 	.byte	0x3f
	.zero		1


	//   ....[48]....
        /*038c*/ 	.word	0x00009440
        /*0390*/ 	.word	0x00000008
        /*0394*/ 	.word	0x00000000
        /*0398*/ 	.short	0x010a
        /*039a*/ 	.byte	0x3f
	.zero		1


	//   ....[49]....
        /*039c*/ 	.word	0x00009490
        /*03a0*/ 	.word	0x0000000b
        /*03a4*/ 	.word	0x00000000
        /*03a8*/ 	.short	0x010a
        /*03aa*/ 	.byte	0x3f
	.zero		1


	//----- nvinfo : EIATTR_NUM_MBARRIERS
	.align		4
.L_28:
        /*03ac*/ 	.byte	0x03, 0x38
        /*03ae*/ 	.short	0x0014


	//----- nvinfo : EIATTR_EXIT_INSTR_OFFSETS
	.align		4
        /*03b0*/ 	.byte	0x04, 0x1c
        /*03b2*/ 	.short	(.L_30 - .L_29)


	//   ....[0]....
.L_29:
        /*03b4*/ 	.word	0x000011d0


	//   ....[1]....
        /*03b8*/ 	.word	0x00001230


	//   ....[2]....
        /*03bc*/ 	.word	0x00007eb0


	//   ....[3]....
        /*03c0*/ 	.word	0x00007ee0


	//   ....[4]....
        /*03c4*/ 	.word	0x00009010


	//----- nvinfo : EIATTR_MAX_THREADS
	.align		4
.L_30:
        /*03c8*/ 	.byte	0x04, 0x05
        /*03ca*/ 	.short	(.L_32 - .L_31)
.L_31:
        /*03cc*/ 	.word	0x00000180
        /*03d0*/ 	.word	0x00000001
        /*03d4*/ 	.word	0x00000001


	//----- nvinfo : EIATTR_CRS_STACK_SIZE
	.align		4
.L_32:
        /*03d8*/ 	.byte	0x04, 0x1e
        /*03da*/ 	.short	(.L_34 - .L_33)
.L_33:
        /*03dc*/ 	.word	0x00000000


	//----- nvinfo : EIATTR_CBANK_PARAM_SIZE
	.align		4
.L_34:
        /*03e0*/ 	.byte	0x03, 0x19
        /*03e2*/ 	.short	0x0470


	//----- nvinfo : EIATTR_PARAM_CBANK
	.align		4
        /*03e4*/ 	.byte	0x04, 0x0a
        /*03e6*/ 	.short	(.L_36 - .L_35)
	.align		4
.L_35:
        /*03e8*/ 	.word	index@(.nv.constant0._ZN7cutlass13device_kernelINS_4gemm6kernel13GemmUniversalIN4cute5tupleIJiiiiEEENS1_10collective13CollectiveMmaINS1_37MainloopSm90TmaGmmaWarpSpecializedFP8ILi7ENS5_IJNS4_1CILi1EEESB_SB_EEENS1_32KernelTmaWarpSpecializedPingpongEEENS5_IJNSA_ILi64EEENSA_ILi128EEENSA_ILi32EEEEEENS_12float_e4m3_tENS5_IJlSB_lEEESJ_SK_NS4_8TiledMMAINS4_8MMA_AtomIJNS4_4SM904GMMA31MMA_64x128x32_F32E4M3E4M3_SS_TNILNSO_7ScaleInE1ELSQ_1EEEEEENS4_6LayoutISC_NS5_IJNSA_ILi0EEESU_SU_EEEEENS5_IJNS4_10UnderscoreESX_SX_EEEEENS4_13SM90_TMA_LOADENS4_14ComposedLayoutINS4_7SwizzleILi1ELi4ELi3EEENS4_18smem_ptr_flag_bitsILi8EEENST_INS5_IJNSA_ILi8EEESH_EEENS5_IJSH_SB_EEEEEEEvNS4_8identityES10_S1A_vS1B_EENS_8epilogue10collective6detail29Sm90TmaWarpSpecializedAdapterINS1E_15DefaultEpilogueISJ_SK_SK_NS1D_6thread17LinearCombinationISJ_Li1EffLNS1I_9ScaleType4KindE0ELNS_15FloatRoundStyleE2ESJ_EENS1_15EpilogueDefaultEEEEEvvEEEEvNT_6ParamsE)
        /*03ec*/ 	.short	0x0210
        /*03ee*/ 	.short	0x0470


	//----- nvinfo : EIATTR_SW_WAR
	.align		4
.L_36:
        /*03f0*/ 	.byte	0x04, 0x36
        /*03f2*/ 	.short	(.L_38 - .L_37)
.L_37:
        /*03f4*/ 	.word	0x00000008
.L_38:


//--------------------- .nv.callgraph             --------------------------
	.section	.nv.callgraph,"",@"SHT_CUDA_CALLGRAPH"
	.align	4
	.sectionentsize	8
	.align		4
        /*0000*/ 	.word	0x00000000
	.align		4
        /*0004*/ 	.word	0xffffffff
	.align		4
        /*0008*/ 	.word	0x00000000
	.align		4
        /*000c*/ 	.word	0xfffffffe
	.align		4
        /*0010*/ 	.word	0x00000000
	.align		4
        /*0014*/ 	.word	0xfffffffd
	.align		4
        /*0018*/ 	.word	0x00000000
	.align		4
        /*001c*/ 	.word	0xfffffffc


//--------------------- .nv.constant4             --------------------------
	.section	.nv.constant4,"a",@progbits
	.align	8
	.align		8
.nv.constant4:
        /*0000*/ 	.dword	_ZN40_INTERNAL_e88ae712_4_k_cu_baef63dc_276704cuda3std3__45__cpo5beginE
	.align		8
        /*0008*/ 	.dword	_ZN40_INTERNAL_e88ae712_4_k_cu_baef63dc_276704cuda3std3__45__cpo3endE
	.align		8
        /*0010*/ 	.dword	_ZN40_INTERNAL_e88ae712_4_k_cu_baef63dc_276704cuda3std3__45__cpo6cbeginE
	.align		8
        /*0018*/ 	.dword	_ZN40_INTERNAL_e88ae712_4_k_cu_baef63dc_276704cuda3std3__45__cpo4cendE
	.align		8
        /*0020*/ 	.dword	_ZN40_INTERNAL_e88ae712_4_k_cu_baef63dc_276704cuda3std3__442_GLOBAL__N__e88ae712_4_k_cu_baef63dc_276706ignoreE
	.align		8
        /*0028*/ 	.dword	_ZN40_INTERNAL_e88ae712_4_k_cu_baef63dc_276704cuda3std3__419piecewise_constructE
	.align		8
        /*0030*/ 	.dword	_ZN40_INTERNAL_e88ae712_4_k_cu_baef63dc_276704cuda3std3__48in_placeE
	.align		8
        /*0038*/ 	.dword	_ZN40_INTERNAL_e88ae712_4_k_cu_baef63dc_276704cuda3std6ranges3__45__cpo4swapE
	.align		8
        /*0040*/ 	.dword	_ZN40_INTERNAL_e88ae712_4_k_cu_baef63dc_276704cuda3std6ranges3__45__cpo9iter_moveE
	.align		8
        /*0048*/ 	.dword	_ZN40_INTERNAL_e88ae712_4_k_cu_baef63dc_276704cute7productE
	.align		8
        /*0050*/ 	.dword	_ZN40_INTERNAL_e88ae712_4_k_cu_baef63dc_276704cute1_E


//--------------------- .text._ZN7cutlass13device_kernelINS_4gemm6kernel13GemmUniversalIN4cute5tupleIJiiiiEEENS1_10collective13CollectiveMmaINS1_37MainloopSm90TmaGmmaWarpSpecializedFP8ILi7ENS5_IJNS4_1CILi1EEESB_SB_EEENS1_32KernelTmaWarpSpecializedPingpongEEENS5_IJNSA_ILi64EEENSA_ILi128EEENSA_ILi32EEEEEENS_12float_e4m3_tENS5_IJlSB_lEEESJ_SK_NS4_8TiledMMAINS4_8MMA_AtomIJNS4_4SM904GMMA31MMA_64x128x32_F32E4M3E4M3_SS_TNILNSO_7ScaleInE1ELSQ_1EEEEEENS4_6LayoutISC_NS5_IJNSA_ILi0EEESU_SU_EEEEENS5_IJNS4_10UnderscoreESX_SX_EEEEENS4_13SM90_TMA_LOADENS4_14ComposedLayoutINS4_7SwizzleILi1ELi4ELi3EEENS4_18smem_ptr_flag_bitsILi8EEENST_INS5_IJNSA_ILi8EEESH_EEENS5_IJSH_SB_EEEEEEEvNS4_8identityES10_S1A_vS1B_EENS_8epilogue10collective6detail29Sm90TmaWarpSpecializedAdapterINS1E_15DefaultEpilogueISJ_SK_SK_NS1D_6thread17LinearCombinationISJ_Li1EffLNS1I_9ScaleType4KindE0ELNS_15FloatRoundStyleE2ESJ_EENS1_15EpilogueDefaultEEEEEvvEEEEvNT_6ParamsE --------------------------
	.section	.text._ZN7cutlass13device_kernelINS_4gemm6kernel13GemmUniversalIN4cute5tupleIJiiiiEEENS1_10collective13CollectiveMmaINS1_37MainloopSm90TmaGmmaWarpSpecializedFP8ILi7ENS5_IJNS4_1CILi1EEESB_SB_EEENS1_32KernelTmaWarpSpecializedPingpongEEENS5_IJNSA_ILi64EEENSA_ILi128EEENSA_ILi32EEEEEENS_12float_e4m3_tENS5_IJlSB_lEEESJ_SK_NS4_8TiledMMAINS4_8MMA_AtomIJNS4_4SM904GMMA31MMA_64x128x32_F32E4M3E4M3_SS_TNILNSO_7ScaleInE1ELSQ_1EEEEEENS4_6LayoutISC_NS5_IJNSA_ILi0EEESU_SU_EEEEENS5_IJNS4_10UnderscoreESX_SX_EEEEENS4_13SM90_TMA_LOADENS4_14ComposedLayoutINS4_7SwizzleILi1ELi4ELi3EEENS4_18smem_ptr_flag_bitsILi8EEENST_INS5_IJNSA_ILi8EEESH_EEENS5_IJSH_SB_EEEEEEEvNS4_8identityES10_S1A_vS1B_EENS_8epilogue10collective6detail29Sm90TmaWarpSpecializedAdapterINS1E_15DefaultEpilogueISJ_SK_SK_NS1D_6thread17LinearCombinationISJ_Li1EffLNS1I_9ScaleType4KindE0ELNS_15FloatRoundStyleE2ESJ_EENS1_15EpilogueDefaultEEEEEvvEEEEvNT_6ParamsE,"ax",@progbits
	.align	128
.text._ZN7cutlass13device_kernelINS_4gemm6kernel13GemmUniversalIN4cute5tupleIJiiiiEEENS1_10collective13CollectiveMmaINS1_37MainloopSm90TmaGmmaWarpSpecializedFP8ILi7ENS5_IJNS4_1CILi1EEESB_SB_EEENS1_32KernelTmaWarpSpecializedPingpongEEENS5_IJNSA_ILi64EEENSA_ILi128EEENSA_ILi32EEEEEENS_12float_e4m3_tENS5_IJlSB_lEEESJ_SK_NS4_8TiledMMAINS4_8MMA_AtomIJNS4_4SM904GMMA31MMA_64x128x32_F32E4M3E4M3_SS_TNILNSO_7ScaleInE1ELSQ_1EEEEEENS4_6LayoutISC_NS5_IJNSA_ILi0EEESU_SU_EEEEENS5_IJNS4_10UnderscoreESX_SX_EEEEENS4_13SM90_TMA_LOADENS4_14ComposedLayoutINS4_7SwizzleILi1ELi4ELi3EEENS4_18smem_ptr_flag_bitsILi8EEENST_INS5_IJNSA_ILi8EEESH_EEENS5_IJSH_SB_EEEEEEEvNS4_8identityES10_S1A_vS1B_EENS_8epilogue10collective6detail29Sm90TmaWarpSpecializedAdapterINS1E_15DefaultEpilogueISJ_SK_SK_NS1D_6thread17LinearCombinationISJ_Li1EffLNS1I_9ScaleType4KindE0ELNS_15FloatRoundStyleE2ESJ_EENS1_15EpilogueDefaultEEEEEvvEEEEvNT_6ParamsE:
        .type           _ZN7cutlass13device_kernelINS_4gemm6kernel13GemmUniversalIN4cute5tupleIJiiiiEEENS1_10collective13CollectiveMmaINS1_37MainloopSm90TmaGmmaWarpSpecializedFP8ILi7ENS5_IJNS4_1CILi1EEESB_SB_EEENS1_32KernelTmaWarpSpecializedPingpongEEENS5_IJNSA_ILi64EEENSA_ILi128EEENSA_ILi32EEEEEENS_12float_e4m3_tENS5_IJlSB_lEEESJ_SK_NS4_8TiledMMAINS4_8MMA_AtomIJNS4_4SM904GMMA31MMA_64x128x32_F32E4M3E4M3_SS_TNILNSO_7ScaleInE1ELSQ_1EEEEEENS4_6LayoutISC_NS5_IJNSA_ILi0EEESU_SU_EEEEENS5_IJNS4_10UnderscoreESX_SX_EEEEENS4_13SM90_TMA_LOADENS4_14ComposedLayoutINS4_7SwizzleILi1ELi4ELi3EEENS4_18smem_ptr_flag_bitsILi8EEENST_INS5_IJNSA_ILi8EEESH_EEENS5_IJSH_SB_EEEEEEEvNS4_8identityES10_S1A_vS1B_EENS_8epilogue10collective6detail29Sm90TmaWarpSpecializedAdapterINS1E_15DefaultEpilogueISJ_SK_SK_NS1D_6thread17LinearCombinationISJ_Li1EffLNS1I_9ScaleType4KindE0ELNS_15FloatRoundStyleE2ESJ_EENS1_15EpilogueDefaultEEEEEvvEEEEvNT_6ParamsE,@function
        .size           _ZN7cutlass13device_kernelINS_4gemm6kernel13GemmUniversalIN4cute5tupleIJiiiiEEENS1_10collective13CollectiveMmaINS1_37MainloopSm90TmaGmmaWarpSpecializedFP8ILi7ENS5_IJNS4_1CILi1EEESB_SB_EEENS1_32KernelTmaWarpSpecializedPingpongEEENS5_IJNSA_ILi64EEENSA_ILi128EEENSA_ILi32EEEEEENS_12float_e4m3_tENS5_IJlSB_lEEESJ_SK_NS4_8TiledMMAINS4_8MMA_AtomIJNS4_4SM904GMMA31MMA_64x128x32_F32E4M3E4M3_SS_TNILNSO_7ScaleInE1ELSQ_1EEEEEENS4_6LayoutISC_NS5_IJNSA_ILi0EEESU_SU_EEEEENS5_IJNS4_10UnderscoreESX_SX_EEEEENS4_13SM90_TMA_LOADENS4_14ComposedLayoutINS4_7SwizzleILi1ELi4ELi3EEENS4_18smem_ptr_flag_bitsILi8EEENST_INS5_IJNSA_ILi8EEESH_EEENS5_IJSH_SB_EEEEEEEvNS4_8identityES10_S1A_vS1B_EENS_8epilogue10collective6detail29Sm90TmaWarpSpecializedAdapterINS1E_15DefaultEpilogueISJ_SK_SK_NS1D_6thread17LinearCombinationISJ_Li1EffLNS1I_9ScaleType4KindE0ELNS_15FloatRoundStyleE2ESJ_EENS1_15EpilogueDefaultEEEEEvvEEEEvNT_6ParamsE,(.L_x_210 - _ZN7cutlass13device_kernelINS_4gemm6kernel13GemmUniversalIN4cute5tupleIJiiiiEEENS1_10collective13CollectiveMmaINS1_37MainloopSm90TmaGmmaWarpSpecializedFP8ILi7ENS5_IJNS4_1CILi1EEESB_SB_EEENS1_32KernelTmaWarpSpecializedPingpongEEENS5_IJNSA_ILi64EEENSA_ILi128EEENSA_ILi32EEEEEENS_12float_e4m3_tENS5_IJlSB_lEEESJ_SK_NS4_8TiledMMAINS4_8MMA_AtomIJNS4_4SM904GMMA31MMA_64x128x32_F32E4M3E4M3_SS_TNILNSO_7ScaleInE1ELSQ_1EEEEEENS4_6LayoutISC_NS5_IJNSA_ILi0EEESU_SU_EEEEENS5_IJNS4_10UnderscoreESX_SX_EEEEENS4_13SM90_TMA_LOADENS4_14ComposedLayoutINS4_7SwizzleILi1ELi4ELi3EEENS4_18smem_ptr_flag_bitsILi8EEENST_INS5_IJNSA_ILi8EEESH_EEENS5_IJSH_SB_EEEEEEEvNS4_8identityES10_S1A_vS1B_EENS_8epilogue10collective6detail29Sm90TmaWarpSpecializedAdapterINS1E_15DefaultEpilogueISJ_SK_SK_NS1D_6thread17LinearCombinationISJ_Li1EffLNS1I_9ScaleType4KindE0ELNS_15FloatRoundStyleE2ESJ_EENS1_15EpilogueDefaultEEEEEvvEEEEvNT_6ParamsE)
        .other          _ZN7cutlass13device_kernelINS_4gemm6kernel13GemmUniversalIN4cute5tupleIJiiiiEEENS1_10collective13CollectiveMmaINS1_37MainloopSm90TmaGmmaWarpSpecializedFP8ILi7ENS5_IJNS4_1CILi1EEESB_SB_EEENS1_32KernelTmaWarpSpecializedPingpongEEENS5_IJNSA_ILi64EEENSA_ILi128EEENSA_ILi32EEEEEENS_12float_e4m3_tENS5_IJlSB_lEEESJ_SK_NS4_8TiledMMAINS4_8MMA_AtomIJNS4_4SM904GMMA31MMA_64x128x32_F32E4M3E4M3_SS_TNILNSO_7ScaleInE1ELSQ_1EEEEEENS4_6LayoutISC_NS5_IJNSA_ILi0EEESU_SU_EEEEENS5_IJNS4_10UnderscoreESX_SX_EEEEENS4_13SM90_TMA_LOADENS4_14ComposedLayoutINS4_7SwizzleILi1ELi4ELi3EEENS4_18smem_ptr_flag_bitsILi8EEENST_INS5_IJNSA_ILi8EEESH_EEENS5_IJSH_SB_EEEEEEEvNS4_8identityES10_S1A_vS1B_EENS_8epilogue10collective6detail29Sm90TmaWarpSpecializedAdapterINS1E_15DefaultEpilogueISJ_SK_SK_NS1D_6thread17LinearCombinationISJ_Li1EffLNS1I_9ScaleType4KindE0ELNS_15FloatRoundStyleE2ESJ_EENS1_15EpilogueDefaultEEEEEvvEEEEvNT_6ParamsE,@"STO_CUDA_ENTRY STV_DEFAULT"
_ZN7cutlass13device_kernelINS_4gemm6kernel13GemmUniversalIN4cute5tupleIJiiiiEEENS1_10collective13CollectiveMmaINS1_37MainloopSm90TmaGmmaWarpSpecializedFP8ILi7ENS5_IJNS4_1CILi1EEESB_SB_EEENS1_32KernelTmaWarpSpecializedPingpongEEENS5_IJNSA_ILi64EEENSA_ILi128EEENSA_ILi32EEEEEENS_12float_e4m3_tENS5_IJlSB_lEEESJ_SK_NS4_8TiledMMAINS4_8MMA_AtomIJNS4_4SM904GMMA31MMA_64x128x32_F32E4M3E4M3_SS_TNILNSO_7ScaleInE1ELSQ_1EEEEEENS4_6LayoutISC_NS5_IJNSA_ILi0EEESU_SU_EEEEENS5_IJNS4_10UnderscoreESX_SX_EEEEENS4_13SM90_TMA_LOADENS4_14ComposedLayoutINS4_7SwizzleILi1ELi4ELi3EEENS4_18smem_ptr_flag_bitsILi8EEENST_INS5_IJNSA_ILi8EEESH_EEENS5_IJSH_SB_EEEEEEEvNS4_8identityES10_S1A_vS1B_EENS_8epilogue10collective6detail29Sm90TmaWarpSpecializedAdapterINS1E_15DefaultEpilogueISJ_SK_SK_NS1D_6thread17LinearCombinationISJ_Li1EffLNS1I_9ScaleType4KindE0ELNS_15FloatRoundStyleE2ESJ_EENS1_15EpilogueDefaultEEEEEvvEEEEvNT_6ParamsE:
[----:B------:R-:W-:Y:S01]  /*0000*/  LDC R1, c[0x0][0x28] ;  /* 0x00000a00ff017b82 */ /* 0x000fe20000000800 */
[----:B------:R-:W0:Y:S01]  /*0010*/  S2R R13, SR_TID.X ;  /* 0x00000000000d7919 */ /* 0x000e220000002100 */
[----:B------:R-:W-:Y:S01]  /*0020*/  ELECT P0, URZ, PT ;  /* 0x00000000003f782f */ /* 0x000fe20003800000 */
[----:B------:R-:W-:Y:S01]  /*0030*/  BSSY B0, `(.L_x_0) ;  /* 0x000000f000007945 */ /* 0x000fe20003800000 */
[--C-:B0-----:R-:W-:Y:S02]  /*0040*/  SHF.R.U32.HI R0, RZ, 0x5, R13.reuse ;  /* 0x00000005ff007819 */ /* 0x101fe4000001160d */
[----:B------:R-:W-:-:S03]  /*0050*/  SHF.R.U32.HI R4, RZ, 0x7, R13 ;  /* 0x00000007ff047819 */ /* 0x000fc6000001160d */
[----:B------:R-:W0:Y:S04]  /*0060*/  SHFL.IDX PT, R2, R0, RZ, 0x1f ;  /* 0x00001fff00027589 */ /* 0x000e2800000e0000 */
[----:B------:R1:W2:Y:S01]  /*0070*/  SHFL.IDX PT, R5, R4, RZ, 0x1f ;  /* 0x00001fff04057589 */ /* 0x0002a200000e0000 */
[----:B0-----:R-:W-:-:S13]  /*0080*/  ISETP.NE.OR P0, PT, R2, RZ, !P0 ;  /* 0x000000ff0200720c */ /* 0x001fda0004705670 */
[----:B-12---:R-:W-:Y:S05]  /*0090*/  @P0 BRA `(.L_x_1) ;  /* 0x0000000000200947 */ /* 0x006fea0003800000 */
[----:B------:R-:W-:Y:S02]  /*00a0*/  ULDC.64 UR4, c[0x0][0x198] ;  /* 0x0000660000047ab9 */ /* 0x000fe40000000a00 */
[----:B------:R-:W-:Y:S02]  /*00b0*/  UIADD3 UR6, UP0, UR4, 0xf0, URZ ;  /* 0x000000f004067890 */ /* 0x000fe4000ff1e03f */
[----:B------:R-:W-:Y:S02]  /*00c0*/  UIADD3 UR4, UP1, UR4, 0x1f0, URZ ;  /* 0x000001f004047890 */ /* 0x000fe4000ff3e03f */
[----:B------:R-:W-:Y:S02]  /*00d0*/  UIADD3.X UR7, URZ, UR5, URZ, UP0, !UPT ;  /* 0x000000053f077290 */ /* 0x000fe400087fe43f */
[----:B------:R-:W-:-:S07]  /*00e0*/  UIADD3.X UR5, URZ, UR5, URZ, UP1, !UPT ;  /* 0x000000053f057290 */ /* 0x000fce0008ffe43f */
[----:B------:R0:W-:Y:S02]  /*00f0*/  UTMACCTL.PF [UR6] ;  /* 0x00000000060079b9 */ /* 0x0001e40008040000 */
[----:B------:R0:W-:Y:S02]  /*0100*/  UTMACCTL.PF [UR4] ;  /* 0x00000000040079b9 */ /* 0x0001e40008040000 */
[----:B0-----:R-:W-:Y:S01]  /*0110*/  NOP ;  /* 0x0000000000007918 */ /* 0x001fe20000000000 */
.L_x_1:
[----:B------:R-:W-:Y:S05]  /*0120*/  BSYNC B0 ;  /* 0x0000000000007941 */ /* 0x000fea0003800000 */
.L_x_0:
[----:B------:R-:W0:Y:S02]  /*0130*/  SHFL.IDX PT, R3, R0, RZ, 0x1f ;  /* 0x00001fff00037589 */ /* 0x000e2400000e0000 */
[----:B0-----:R-:W-:-:S13]  /*0140*/  ISETP.NE.AND P0, PT, R3, RZ, PT ;  /* 0x000000ff0300720c */ /* 0x001fda0003f05270 */
[----:B------:R-:W-:Y:S05]  /*0150*/  @P0 BRA `(.L_x_2) ;  /* 0x0000000000700947 */ /* 0x000fea0003800000 */
[----:B------:R-:W0:Y:S01]  /*0160*/  S2UR UR8, SR_CgaCtaId ;  /* 0x00000000000879c3 */ /* 0x000e220000008800 */
[----:B------:R-:W-:Y:S01]  /*0170*/  UMOV UR4, 0x400 ;  /* 0x0000040000047882 */ /* 0x000fe20000000000 */
[----:B------:R-:W-:Y:S01]  /*0180*/  UMOV UR5, 0x1 ;  /* 0x0000000100057882 */ /* 0x000fe20000000000 */
[----:B------:R-:W-:Y:S01]  /*0190*/  UMOV UR6, 0x80 ;  /* 0x0000008000067882 */ /* 0x000fe20000000000 */
[----:B------:R-:W-:Y:S01]  /*01a0*/  ELECT P0, URZ, PT ;  /* 0x00000000003f782f */ /* 0x000fe20003800000 */
[----:B------:R-:W-:-:S04]  /*01b0*/  UIADD3 UR6, -UR6, 0x100000, URZ ;  /* 0x0010000006067890 */ /* 0x000fc8000fffe13f */
[----:B------:R-:W-:Y:S02]  /*01c0*/  USHF.L.U32 UR7, UR6, 0xb, URZ ;  /* 0x0000000b06077899 */ /* 0x000fe4000800063f */
[----:B------:R-:W-:Y:S02]  /*01d0*/  USHF.L.U32 UR6, UR6, 0x1, URZ ;  /* 0x0000000106067899 */ /* 0x000fe4000800063f */
[----:B0-----:R-:W-:Y:S02]  /*01e0*/  ULEA UR8, UR8, UR4, 0x18 ;  /* 0x0000000408087291 */ /* 0x001fe4000f8ec03f */
[----:B------:R-:W-:-:S04]  /*01f0*/  UIADD3 UR4, -UR5, 0x100000, URZ ;  /* 0x0010000005047890 */ /* 0x000fc8000fffe13f */
[----:B------:R-:W-:Y:S02]  /*0200*/  USHF.L.U32 UR5, UR4, 0xb, URZ ;  /* 0x0000000b04057899 */ /* 0x000fe4000800063f */
[----:B------:R-:W-:Y:S01]  /*0210*/  USHF.L.U32 UR4, UR4, 0x1, URZ ;  /* 0x0000000104047899 */ /* 0x000fe2000800063f */
[----:B------:R-:W0:Y:S11]  /*0220*/  FENCE.VIEW.ASYNC.S ;  /* 0x00000000000073c6 */ /* 0x000e360000000000 */
[----:B0-----:R0:W1:Y:S01]  /*0230*/  SYNCS.EXCH.64 URZ, [UR8], UR4 ;  /* 0x00000004083f75b2 */ /* 0x0010620008000100 */
[----:B------:R0:W2:Y:S01]  /*0240*/  SYNCS.EXCH.64 URZ, [UR8+0x38], UR6 ;  /* 0x00003806083f75b2 */ /* 0x0000a20008000100 */
[----:B------:R0:W3:Y:S01]  /*0250*/  SYNCS.EXCH.64 URZ, [UR8+0x8], UR4 ;  /* 0x00000804083f75b2 */ /* 0x0000e20008000100 */
[----:B------:R0:W4:Y:S01]  /*0260*/  SYNCS.EXCH.64 URZ, [UR8+0x40], UR6 ;  /* 0x00004006083f75b2 */ /* 0x0001220008000100 */
[----:B------:R0:W0:Y:S01]  /*0270*/  SYNCS.EXCH.64 URZ, [UR8+0x10], UR4 ;  /* 0x00001004083f75b2 */ /* 0x0000220008000100 */
        /* <DEDUP_REMOVED lines=9> */
[----:B------:R-:W-:Y:S01]  /*0310*/  NOP ;  /* 0x0000000000007918 */ /* 0x000fe20000000000 */
.L_x_2:
[----:B------:R-:W5:Y:S01]  /*0320*/  SHFL.IDX PT, R6, R0, RZ, 0x1f ;  /* 0x00001fff00067589 */ /* 0x000f6200000e0000 */
[----:B------:R-:W-:Y:S01]  /*0330*/  ELECT P0, URZ, PT ;  /* 0x00000000003f782f */ /* 0x000fe20003800000 */
[----:B------:R-:W-:Y:S01]  /*0340*/  NOP ;  /* 0x0000000000007918 */ /* 0x000fe20000000000 */
[----:B------:R-:W-:Y:S01]  /*0350*/  ELECT P1, URZ, PT ;  /* 0x00000000003f782f */ /* 0x000fe20003820000 */
[----:B------:R1:W2:Y:S01]  /*0360*/  SHFL.IDX PT, R3, R0, RZ, 0x1f ;  /* 0x00001fff00037589 */ /* 0x0002a200000e0000 */
[----:B0-----:R-:W-:Y:S01]  /*0370*/  UMOV UR4, 0x20 ;  /* 0x0000002000047882 */ /* 0x001fe20000000000 */
[----:B------:R-:W-:Y:S01]  /*0380*/  UMOV UR11, 0x80 ;  /* 0x00000080000b7882 */ /* 0x000fe20000000000 */
[----:B------:R-:W-:Y:S01]  /*0390*/  NOP ;  /* 0x0000000000007918 */ /* 0x000fe20000000000 */
[----:B------:R-:W0:Y:S01]  /*03a0*/  SHFL.IDX PT, R4, R4, RZ, 0x1f ;  /* 0x00001fff04047589 */ /* 0x000e2200000e0000 */
[C---:B------:R-:W-:Y:S01]  /*03b0*/  VIADD R33, R5.reuse, 0xffffffff ;  /* 0xffffffff05217836 */ /* 0x040fe20000000000 */
[----:B------:R-:W-:Y:S01]  /*03c0*/  ULDC.64 UR18, c[0x0][0x208] ;  /* 0x0000820000127ab9 */ /* 0x000fe20000000a00 */
[----:B------:R-:W-:-:S02]  /*03d0*/  ISETP.NE.AND P3, PT, R5, RZ, PT ;  /* 0x000000ff0500720c */ /* 0x000fc40003f65270 */
[----:B-1----:R-:W-:Y:S02]  /*03e0*/  SHF.R.S32.HI R0, RZ, 0x1f, R13 ;  /* 0x0000001fff007819 */ /* 0x002fe4000001140d */
[----:B------:R-:W-:Y:S02]  /*03f0*/  ISETP.GE.U32.AND P2, PT, R33, 0x2, PT ;  /* 0x000000022100780c */ /* 0x000fe40003f46070 */
[----:B------:R-:W-:-:S04]  /*0400*/  LEA.HI R0, R0, R13, RZ, 0x7 ;  /* 0x0000000d00007211 */ /* 0x000fc800078f38ff */
[----:B------:R-:W-:Y:S02]  /*0410*/  LOP3.LUT R0, R0, 0xffffff80, RZ, 0xc0, !PT ;  /* 0xffffff8000007812 */ /* 0x000fe400078ec0ff */
[----:B-----5:R-:W-:-:S03]  /*0420*/  ISETP.NE.OR P0, PT, R6, RZ, !P0 ;  /* 0x000000ff0600720c */ /* 0x020fc60004705670 */
[----:B------:R-:W-:Y:S01]  /*0430*/  IMAD.IADD R11, R13, 0x1, -R0 ;  /* 0x000000010d0b7824 */ /* 0x000fe200078e0a00 */
[----:B--2---:R-:W-:Y:S02]  /*0440*/  ISETP.NE.OR P1, PT, R3, RZ, !P1 ;  /* 0x000000ff0300720c */ /* 0x004fe40004f25670 */
[----:B------:R-:W-:Y:S02]  /*0450*/  SHF.R.S32.HI R3, RZ, 0x1f, R2 ;  /* 0x0000001fff037819 */ /* 0x000fe40000011402 */
[----:B0-----:R-:W-:Y:S02]  /*0460*/  R2UR UR15, R4 ;  /* 0x00000000040f72ca */ /* 0x001fe400000e0000 */
[----:B------:R-:W-:-:S03]  /*0470*/  LEA.HI R3, R3, R2, RZ, 0x2 ;  /* 0x0000000203037211 */ /* 0x000fc600078f10ff */
[----:B------:R-:W-:Y:S01]  /*0480*/  VOTEU.ALL UP0, P0 ;  /* 0x00000000003f7886 */ /* 0x000fe20000000000 */
[----:B------:R-:W-:-:S03]  /*0490*/  LOP3.LUT R3, R3, 0xfffffffc, RZ, 0xc0, !PT ;  /* 0xfffffffc03037812 */ /* 0x000fc600078ec0ff */
[----:B------:R-:W-:Y:S01]  /*04a0*/  VOTEU.ALL UP1, P1 ;  /* 0x00000000003f7886 */ /* 0x000fe20000820000 */
[----:B------:R-:W0:Y:S01]  /*04b0*/  @!UP0 S2UR UR7, SR_CgaCtaId ;  /* 0x00000000000789c3 */ /* 0x000e220000008800 */
[----:B------:R-:W-:Y:S01]  /*04c0*/  @!UP0 UMOV UR6, 0x400 ;  /* 0x0000040000068882 */ /* 0x000fe20000000000 */
[----:B------:R-:W-:-:S04]  /*04d0*/  @!UP0 UIADD3 UR4, -UR4, 0x100000, URZ ;  /* 0x0010000004048890 */ /* 0x000fc8000fffe13f */
[----:B------:R-:W-:Y:S02]  /*04e0*/  @!UP0 USHF.L.U32 UR5, UR4, 0xb, URZ ;  /* 0x0000000b04058899 */ /* 0x000fe4000800063f */
[----:B------:R-:W-:Y:S01]  /*04f0*/  @!UP0 USHF.L.U32 UR4, UR4, 0x1, URZ ;  /* 0x0000000104048899 */ /* 0x000fe2000800063f */
[----:B------:R-:W-:Y:S01]  /*0500*/  IMAD.IADD R20, R2, 0x1, -R3 ;  /* 0x0000000102147824 */ /* 0x000fe200078e0a03 */
[----:B------:R-:W-:Y:S01]  /*0510*/  @!UP1 UMOV UR9, 0x400 ;  /* 0x0000040000099882 */ /* 0x000fe20000000000 */
[----:B------:R-:W-:Y:S01]  /*0520*/  VOTEU.ALL UP2, P1 ;  /* 0x00000000003f7886 */ /* 0x000fe20000840000 */
[----:B------:R-:W-:Y:S01]  /*0530*/  VOTEU.ALL UP3, P1 ;  /* 0x00000000003f7886 */ /* 0x000fe20000860000 */
[----:B------:R-:W-:Y:S01]  /*0540*/  VOTEU.ALL UP4, P1 ;  /* 0x00000000003f7886 */ /* 0x000fe20000880000 */
[----:B------:R-:W1:Y:S01]  /*0550*/  @!UP1 S2UR UR10, SR_CgaCtaId ;  /* 0x00000000000a99c3 */ /* 0x000e620000008800 */
[----:B------:R-:W-:Y:S01]  /*0560*/  VOTEU.ALL UP5, P1 ;  /* 0x00000000003f7886 */ /* 0x000fe200008a0000 */
[----:B0-----:R-:W-:-:S02]  /*0570*/  @!UP0 ULEA UR8, UR7, UR6, 0x18 ;  /* 0x0000000607088291 */ /* 0x001fc4000f8ec03f */
[----:B------:R-:W-:-:S04]  /*0580*/  @!UP1 UIADD3 UR6, -UR11, 0x100000, URZ ;  /* 0x001000000b069890 */ /* 0x000fc8000fffe13f */
[----:B------:R-:W-:Y:S02]  /*0590*/  @!UP1 USHF.L.U32 UR7, UR6, 0xb, URZ ;  /* 0x0000000b06079899 */ /* 0x000fe4000800063f */
[----:B------:R-:W-:Y:S01]  /*05a0*/  @!UP1 USHF.L.U32 UR6, UR6, 0x1, URZ ;  /* 0x0000000106069899 */ /* 0x000fe2000800063f */
[----:B------:R-:W-:Y:S01]  /*05b0*/  VOTEU.ALL UP0, P0 ;  /* 0x00000000003f7886 */ /* 0x000fe20000000000 */
[----:B-1----:R-:W-:Y:S01]  /*05c0*/  @!UP1 ULEA UR9, UR10, UR9, 0x18 ;  /* 0x000000090a099291 */ /* 0x002fe2000f8ec03f */
[----:B------:R-:W-:Y:S02]  /*05d0*/  VOTEU.ALL UP1, P0 ;  /* 0x00000000003f7886 */ /* 0x000fe40000020000 */
[----:B------:R-:W-:Y:S01]  /*05e0*/  ULDC.64 UR10, c[0x0][0x598] ;  /* 0x00016600000a7ab9 */ /* 0x000fe20000000a00 */
[----:B------:R-:W-:Y:S01]  /*05f0*/  ISETP.NE.AND P0, PT, R20, 0x3, PT ;  /* 0x000000031400780c */ /* 0x000fe20003f05270 */
[----:B------:R-:W0:Y:S02]  /*0600*/  FENCE.VIEW.ASYNC.S ;  /* 0x00000000000073c6 */ /* 0x000e240000000000 */
[----:B0-----:R0:W3:Y:S01]  /*0610*/  @!UP0 SYNCS.EXCH.64 URZ, [UR8+0xa0], UR4 ;  /* 0x0000a004083f85b2 */ /* 0x0010e20008000100 */
[----:B------:R-:W-:-:S02]  /*0620*/  ISETP.NE.U32.AND P1, PT, RZ, UR10, PT ;  /* 0x0000000aff007c0c */ /* 0x000fc4000bf25070 */
[----:B------:R-:W-:Y:S02]  /*0630*/  ISETP.EQ.OR P0, PT, R20, RZ, !P0 ;  /* 0x000000ff1400720c */ /* 0x000fe40004702670 */
[----:B------:R-:W-:Y:S02]  /*0640*/  ISETP.NE.AND.EX P1, PT, RZ, UR11, PT, P1 ;  /* 0x0000000bff007c0c */ /* 0x000fe4000bf25310 */
[----:B------:R-:W-:-:S04]  /*0650*/  ISETP.EQ.AND P0, PT, R5, RZ, P0 ;  /* 0x000000ff0500720c */ /* 0x000fc80000702270 */
[----:B------:R-:W-:-:S04]  /*0660*/  SEL R7, RZ, 0x1, !P0 ;  /* 0x00000001ff077807 */ /* 0x000fc80004000000 */
[----:B------:R-:W-:Y:S01]  /*0670*/  SEL R7, R7, 0x2, P2 ;  /* 0x0000000207077807 */ /* 0x000fe20001000000 */
[----:B------:R0:W3:Y:S01]  /*0680*/  @!UP1 SYNCS.EXCH.64 URZ, [UR8+0xa8], UR4 ;  /* 0x0000a804083f95b2 */ /* 0x0000e20008000100 */
[----:B------:R-:W-:Y:S01]  /*0690*/  NOP ;  /* 0x0000000000007918 */ /* 0x000fe20000000000 */
[----:B------:R0:W3:Y:S01]  /*06a0*/  @!UP2 SYNCS.EXCH.64 URZ, [UR9+0x80], UR6 ;  /* 0x00008006093fa5b2 */ /* 0x0000e20008000100 */
[----:B------:R0:W3:Y:S01]  /*06b0*/  @!UP3 SYNCS.EXCH.64 URZ, [UR9+0x88], UR6 ;  /* 0x00008806093fb5b2 */ /* 0x0000e20008000100 */
[----:B------:R0:W3:Y:S01]  /*06c0*/  @!UP4 SYNCS.EXCH.64 URZ, [UR9+0x90], UR6 ;  /* 0x00009006093fc5b2 */ /* 0x0000e20008000100 */
[----:B------:R0:W3:Y:S01]  /*06d0*/  @!UP5 SYNCS.EXCH.64 URZ, [UR9+0x98], UR6 ;  /* 0x00009806093fd5b2 */ /* 0x0000e20008000100 */
[----:B------:R-:W-:Y:S01]  /*06e0*/  NOP ;  /* 0x0000000000007918 */ /* 0x000fe20000000000 */
[----:B---34-:R-:W-:Y:S06]  /*06f0*/  BAR.SYNC.DEFER_BLOCKING 0x0 ;  /* 0x0000000000007b1d */ /* 0x018fec0000010000 */
[----:B0-----:R-:W-:Y:S05]  /*0700*/  @!P1 BRA `(.L_x_3) ;  /* 0x00000000001c9947 */ /* 0x001fea0003800000 */
[----:B------:R-:W0:Y:S02]  /*0710*/  LDC.64 R2, c[0x0][0x598] ;  /* 0x00016600ff027b82 */ /* 0x000e240000000a00 */
[----:B0-----:R-:W2:Y:S02]  /*0720*/  LDG.E.64 R2, desc[UR18][R2.64] ;  /* 0x0000001202027981 */ /* 0x001ea4000c1e1b00 */
[----:B--2---:R-:W-:-:S04]  /*0730*/  ISETP.NE.U32.AND P0, PT, R2, RZ, PT ;  /* 0x000000ff0200720c */ /* 0x004fc80003f05070 */
[----:B------:R-:W-:-:S13]  /*0740*/  ISETP.NE.AND.EX P0, PT, R3, RZ, PT, P0 ;  /* 0x000000ff0300720c */ /* 0x000fda0003f05300 */
[----:B------:R-:W-:Y:S05]  /*0750*/  @!P0 BRA `(.L_x_3) ;  /* 0x0000000000088947 */ /* 0x000fea0003800000 */
[----:B------:R2:W5:Y:S01]  /*0760*/  LD.E R10, desc[UR18][R2.64] ;  /* 0x00000012020a7980 */ /* 0x000562000c101900 */
[----:B------:R-:W-:Y:S05]  /*0770*/  BRA `(.L_x_4) ;  /* 0x0000000000207947 */ /* 0x000fea0003800000 */
.L_x_3:
[----:B------:R-:W-:Y:S02]  /*0780*/  ULDC.64 UR4, c[0x0][0x588] ;  /* 0x0001620000047ab9 */ /* 0x000fe40000000a00 */
[----:B------:R-:W-:-:S04]  /*0790*/  ISETP.NE.U32.AND P0, PT, RZ, UR4, PT ;  /* 0x00000004ff007c0c */ /* 0x000fc8000bf05070 */
[----:B------:R-:W-:-:S13]  /*07a0*/  ISETP.NE.AND.EX P0, PT, RZ, UR5, PT, P0 ;  /* 0x00000005ff007c0c */ /* 0x000fda000bf05300 */
[----:B------:R-:W-:Y:S05]  /*07b0*/  @!P0 BRA `(.L_x_5) ;  /* 0x00000000000c8947 */ /* 0x000fea0003800000 */
[----:B------:R-:W0:Y:S02]  /*07c0*/  LDC.64 R2, c[0x0][0x588] ;  /* 0x00016200ff027b82 */ /* 0x000e240000000a00 */
[----:B0-----:R1:W5:Y:S01]  /*07d0*/  LDG.E R10, desc[UR18][R2.64] ;  /* 0x00000012020a7981 */ /* 0x001362000c1e1900 */
[----:B------:R-:W-:Y:S05]  /*07e0*/  BRA `(.L_x_4) ;  /* 0x0000000000047947 */ /* 0x000fea0003800000 */
.L_x_5:
[----:B------:R-:W0:Y:S02]  /*07f0*/  LDC R10, c[0x0][0x580] ;  /* 0x00016000ff0a7b82 */ /* 0x000e240000000800 */
.L_x_4:
[----:B------:R-:W-:Y:S02]  /*0800*/  ULDC.64 UR4, c[0x0][0x5a0] ;  /* 0x0001680000047ab9 */ /* 0x000fe40000000a00 */
[----:B------:R-:W-:-:S04]  /*0810*/  ISETP.NE.U32.AND P0, PT, RZ, UR4, PT ;  /* 0x00000004ff007c0c */ /* 0x000fc8000bf05070 */
[----:B------:R-:W-:-:S13]  /*0820*/  ISETP.NE.AND.EX P0, PT, RZ, UR5, PT, P0 ;  /* 0x00000005ff007c0c */ /* 0x000fda000bf05300 */
[----:B------:R-:W-:Y:S05]  /*0830*/  @!P0 BRA `(.L_x_6) ;  /* 0x00000000001c8947 */ /* 0x000fea0003800000 */
[----:B-12---:R-:W1:Y:S02]  /*0840*/  LDC.64 R2, c[0x0][0x5a0] ;  /* 0x00016800ff027b82 */ /* 0x006e640000000a00 */
[----:B-1----:R-:W2:Y:S02]  /*0850*/  LDG.E.64 R2, desc[UR18][R2.64] ;  /* 0x0000001202027981 */ /* 0x002ea4000c1e1b00 */
[----:B--2---:R-:W-:-:S04]  /*0860*/  ISETP.NE.U32.AND P0, PT, R2, RZ, PT ;  /* 0x000000ff0200720c */ /* 0x004fc80003f05070 */
[----:B------:R-:W-:-:S13]  /*0870*/  ISETP.NE.AND.EX P0, PT, R3, RZ, PT, P0 ;  /* 0x000000ff0300720c */ /* 0x000fda0003f05300 */
[----:B------:R-:W-:Y:S05]  /*0880*/  @!P0 BRA `(.L_x_6) ;  /* 0x0000000000088947 */ /* 0x000fea0003800000 */
[----:B------:R1:W5:Y:S01]  /*0890*/  LD.E R12, desc[UR18][R2.64] ;  /* 0x00000012020c7980 */ /* 0x000362000c101900 */
[----:B------:R-:W-:Y:S05]  /*08a0*/  BRA `(.L_x_7) ;  /* 0x0000000000207947 */ /* 0x000fea0003800000 */
.L_x_6:
[----:B------:R-:W-:Y:S02]  /*08b0*/  ULDC.64 UR4, c[0x0][0x590] ;  /* 0x0001640000047ab9 */ /* 0x000fe40000000a00 */
[----:B------:R-:W-:-:S04]  /*08c0*/  ISETP.NE.U32.AND P0, PT, RZ, UR4, PT ;  /* 0x00000004ff007c0c */ /* 0x000fc8000bf05070 */
[----:B------:R-:W-:-:S13]  /*08d0*/  ISETP.NE.AND.EX P0, PT, RZ, UR5, PT, P0 ;  /* 0x00000005ff007c0c */ /* 0x000fda000bf05300 */
[----:B------:R-:W-:Y:S05]  /*08e0*/  @!P0 BRA `(.L_x_8) ;  /* 0x00000000000c8947 */ /* 0x000fea0003800000 */
[----:B-12---:R-:W1:Y:S02]  /*08f0*/  LDC.64 R2, c[0x0][0x590] ;  /* 0x00016400ff027b82 */ /* 0x006e640000000a00 */
[----:B-1----:R4:W5:Y:S01]  /*0900*/  LDG.E R12, desc[UR18][R2.64] ;  /* 0x00000012020c7981 */ /* 0x002962000c1e1900 */
[----:B------:R-:W-:Y:S05]  /*0910*/  BRA `(.L_x_7) ;  /* 0x0000000000047947 */ /* 0x000fea0003800000 */
.L_x_8:
[----:B------:R-:W3:Y:S02]  /*0920*/  LDC R12, c[0x0][0x584] ;  /* 0x00016100ff0c7b82 */ /* 0x000ee40000000800 */
.L_x_7:
[----:B------:R-:W0:Y:S01]  /*0930*/  LDC R0, c[0x0][0x65c] ;  /* 0x00019700ff007b82 */ /* 0x000e220000000800 */
[----:B------:R-:W1:Y:S01]  /*0940*/  S2R R21, SR_CTAID.Y ;  /* 0x0000000000157919 */ /* 0x000e620000002600 */
[----:B------:R-:W-:Y:S01]  /*0950*/  ULDC UR8, c[0x0][0x28c] ;  /* 0x0000a30000087ab9 */ /* 0x000fe20000000800 */
[----:B------:R-:W-:Y:S01]  /*0960*/  ISETP.NE.AND P0, PT, R5, 0x2, PT ;  /* 0x000000020500780c */ /* 0x000fe20003f05270 */
[----:B------:R-:W-:Y:S01]  /*0970*/  UIADD3 UR8, UR8, 0x1f, URZ ;  /* 0x0000001f08087890 */ /* 0x000fe2000fffe03f */
[----:B------:R-:W3:Y:S01]  /*0980*/  S2R R14, SR_CTAID.X ;  /* 0x00000000000e7919 */ /* 0x000ee20000002500 */
[----:B------:R-:W-:Y:S01]  /*0990*/  UMOV UR5, URZ ;  /* 0x0000003f00057c82 */ /* 0x000fe20008000000 */
[----:B------:R-:W-:Y:S01]  /*09a0*/  UMOV UR4, URZ ;  /* 0x0000003f00047c82 */ /* 0x000fe20008000000 */
[----:B------:R-:W-:-:S04]  /*09b0*/  USHF.R.S32.HI UR9, URZ, 0x1f, UR8 ;  /* 0x0000001f3f097899 */ /* 0x000fc80008011408 */
[----:B------:R-:W-:-:S04]  /*09c0*/  ULEA.HI UR9, UR9, UR8, URZ, 0x5 ;  /* 0x0000000809097291 */ /* 0x000fc8000f8f283f */
[----:B------:R-:W-:Y:S01]  /*09d0*/  USHF.R.S32.HI UR13, URZ, 0x5, UR9 ;  /* 0x000000053f0d7899 */ /* 0x000fe20008011409 */
[----:B0-----:R-:W-:-:S13]  /*09e0*/  ISETP.NE.AND P2, PT, R0, 0x1, PT ;  /* 0x000000010000780c */ /* 0x001fda0003f45270 */
[----:B------:R-:W3:Y:S01]  /*09f0*/  @P2 LDC R15, c[0x0][0x10] ;  /* 0x00000400ff0f2b82 */ /* 0x000ee20000000800 */
[----:B-12-4-:R-:W-:Y:S02]  /*0a00*/  @P2 IMAD.MOV.U32 R2, RZ, RZ, R21 ;  /* 0x000000ffff022224 */ /* 0x016fe400078e0015 */
[----:B------:R-:W-:Y:S02]  /*0a10*/  @P2 IMAD.MOV.U32 R3, RZ, RZ, RZ ;  /* 0x000000ffff032224 */ /* 0x000fe400078e00ff */
[----:B------:R-:W-:-:S03]  /*0a20*/  @P2 IMAD.MOV.U32 R5, RZ, RZ, RZ ;  /* 0x000000ffff052224 */ /* 0x000fc600078e00ff */
[----:B------:R-:W0:Y:S01]  /*0a30*/  @!P2 LDC R9, c[0x0][0xc] ;  /* 0x00000300ff09ab82 */ /* 0x000e220000000800 */
[----:B------:R-:W-:Y:S01]  /*0a40*/  ULDC UR6, c[0x0][0xc] ;  /* 0x0000030000067ab9 */ /* 0x000fe20000000800 */
[----:B------:R-:W-:Y:S02]  /*0a50*/  ULDC UR7, c[0x0][0x10] ;  /* 0x0000040000077ab9 */ /* 0x000fe40000000800 */
[----:B------:R-:W-:-:S04]  /*0a60*/  UIMAD.WIDE.U32 UR6, UR6, UR7, URZ ;  /* 0x00000007060672a5 */ /* 0x000fc8000f8e003f */
[----:B------:R-:W1:Y:S01]  /*0a70*/  LDC R8, c[0x0][0x14] ;  /* 0x00000500ff087b82 */ /* 0x000e620000000800 */
[----:B---3--:R-:W-:-:S04]  /*0a80*/  @P2 IMAD.WIDE.U32 R2, R14, R15, R2 ;  /* 0x0000000f0e022225 */ /* 0x008fc800078e0002 */
[----:B------:R-:W-:Y:S02]  /*0a90*/  IMAD.MOV.U32 R15, RZ, RZ, RZ ;  /* 0x000000ffff0f7224 */ /* 0x000fe400078e00ff */
[----:B------:R-:W-:Y:S02]  /*0aa0*/  @P2 IMAD.IADD R3, R3, 0x1, R5 ;  /* 0x0000000103032824 */ /* 0x000fe400078e0205 */
[----:B0-----:R-:W-:-:S04]  /*0ab0*/  @!P2 IMAD.WIDE.U32 R4, R9, R21, R14 ;  /* 0x000000150904a225 */ /* 0x001fc800078e000e */
[----:B------:R-:W-:Y:S02]  /*0ac0*/  @!P2 IMAD.MOV.U32 R2, RZ, RZ, R4 ;  /* 0x000000ffff02a224 */ /* 0x000fe400078e0004 */
[----:B------:R-:W-:Y:S02]  /*0ad0*/  @!P2 IMAD.MOV.U32 R3, RZ, RZ, R5 ;  /* 0x000000ffff03a224 */ /* 0x000fe400078e0005 */
[C---:B-1----:R-:W-:Y:S02]  /*0ae0*/  IMAD R17, R8.reuse, UR7, RZ ;  /* 0x0000000708117c24 */ /* 0x042fe4000f8e02ff */
[----:B------:R-:W-:Y:S01]  /*0af0*/  IMAD.WIDE.U32 R8, R8, UR6, RZ ;  /* 0x0000000608087c25 */ /* 0x000fe2000f8e00ff */
[----:B------:R-:W-:-:S03]  /*0b00*/  ULDC.64 UR6, c[0x0][0x650] ;  /* 0x0001940000067ab9 */ /* 0x000fc60000000a00 */
[----:B------:R-:W-:Y:S01]  /*0b10*/  IMAD.IADD R0, R9, 0x1, R17 ;  /* 0x0000000109007824 */ /* 0x000fe200078e0211 */
[----:B------:R-:W-:Y:S06]  /*0b20*/  @P0 BRA `(.L_x_9) ;  /* 0x0000000000280947 */ /* 0x000fec0003800000 */
[----:B------:R-:W-:Y:S01]  /*0b30*/  UIMAD.WIDE.U32 UR4, UR13, 0x24924925, URZ ;  /* 0x249249250d0478a5 */ /* 0x000fe2000f8e003f */
[----:B------:R-:W-:Y:S01]  /*0b40*/  IADD3 R2, P0, R2, R8, RZ ;  /* 0x0000000802027210 */ /* 0x000fe20007f1e0ff */
[----:B------:R-:W-:Y:S02]  /*0b50*/  UISETP.GE.U32.AND UP0, UPT, UR13, 0x7, UPT ;  /* 0x000000070d00788c */ /* 0x000fe4000bf06070 */
[----:B------:R-:W-:Y:S02]  /*0b60*/  UIADD3 UR4, -UR5, UR13, URZ ;  /* 0x0000000d05047290 */ /* 0x000fe4000fffe13f */
[----:B------:R-:W-:Y:S02]  /*0b70*/  IMAD.X R3, R0, 0x1, R3, P0 ;  /* 0x0000000100037824 */ /* 0x000fe400000e0603 */
[----:B------:R-:W-:-:S04]  /*0b80*/  ULEA.HI UR4, UR4, UR5, URZ, 0x1f ;  /* 0x0000000504047291 */ /* 0x000fc8000f8ff83f */
[----:B------:R-:W-:-:S03]  /*0b90*/  USHF.R.U32.HI UR5, URZ, 0x2, UR4 ;  /* 0x000000023f057899 */ /* 0x000fc60008011604 */
[----:B------:R-:W-:Y:S01]  /*0ba0*/  UMOV UR4, URZ ;  /* 0x0000003f00047c82 */ /* 0x000fe20008000000 */
[----:B------:R-:W-:Y:S02]  /*0bb0*/  @UP0 ULOP3.LUT UR4, UR5, 0x1, URZ, 0xc0, !UPT ;  /* 0x0000000105040892 */ /* 0x000fe4000f8ec03f */
[----:B------:R-:W-:-:S12]  /*0bc0*/  UIMAD UR5, UR5, -0x7, UR13 ;  /* 0xfffffff9050578a4 */ /* 0x000fd8000f8e020d */
.L_x_9:
[----:B------:R-:W-:Y:S01]  /*0bd0*/  ISETP.GE.U32.AND P0, PT, R2, UR6, PT ;  /* 0x0000000602007c0c */ /* 0x000fe2000bf06070 */
[----:B------:R-:W-:Y:S01]  /*0be0*/  IMAD.MOV.U32 R6, RZ, RZ, -0x1 ;  /* 0xffffffffff067424 */ /* 0x000fe200078e00ff */
[----:B------:R-:W-:Y:S01]  /*0bf0*/  PRMT R16, RZ, 0x7610, R16 ;  /* 0x00007610ff107816 */ /* 0x000fe20000000010 */
[----:B------:R-:W-:Y:S01]  /*0c00*/  IMAD.MOV.U32 R5, RZ, RZ, -0x1 ;  /* 0xffffffffff057424 */ /* 0x000fe200078e00ff */
[----:B------:R-:W-:Y:S01]  /*0c10*/  ISETP.GE.U32.AND.EX P0, PT, R3, UR7, PT, P0 ;  /* 0x0000000703007c0c */ /* 0x000fe2000bf06100 */
[----:B------:R-:W-:-:S12]  /*0c20*/  IMAD.MOV.U32 R4, RZ, RZ, -0x1 ;  /* 0xffffffffff047424 */ /* 0x000fd800078e00ff */
[----:B------:R-:W-:Y:S05]  /*0c30*/  @P0 BRA `(.L_x_10) ;  /* 0x00000004005c0947 */ /* 0x000fea0003800000 */
[----:B------:R-:W0:Y:S01]  /*0c40*/  LDC.64 R24, c[0x0][0x628] ;  /* 0x00018a00ff187b82 */ /* 0x000e220000000a00 */
[----:B------:R-:W-:Y:S02]  /*0c50*/  IMAD.MOV.U32 R4, RZ, RZ, R2 ;  /* 0x000000ffff047224 */ /* 0x000fe400078e0002 */
[----:B------:R-:W-:-:S05]  /*0c60*/  IMAD.MOV.U32 R5, RZ, RZ, R3 ;  /* 0x000000ffff057224 */ /* 0x000fca00078e0003 */
[----:B------:R-:W1:Y:S08]  /*0c70*/  LDC R6, c[0x0][0x630] ;  /* 0x00018c00ff067b82 */ /* 0x000e700000000800 */
[----:B------:R-:W2:Y:S01]  /*0c80*/  LDC.64 R26, c[0x0][0x620] ;  /* 0x00018800ff1a7b82 */ /* 0x000ea20000000a00 */
[----:B0-----:R-:W-:-:S04]  /*0c90*/  ISETP.NE.U32.AND P0, PT, R24, RZ, PT ;  /* 0x000000ff1800720c */ /* 0x001fc80003f05070 */
[----:B------:R-:W-:-:S13]  /*0ca0*/  ISETP.NE.AND.EX P0, PT, R25, RZ, PT, P0 ;  /* 0x000000ff1900720c */ /* 0x000fda0003f05300 */
[----:B-12---:R-:W-:Y:S05]  /*0cb0*/  @!P0 BRA `(.L_x_11) ;  /* 0x0000000000288947 */ /* 0x006fea0003800000 */
[----:B------:R-:W0:Y:S02]  /*0cc0*/  LDC R19, c[0x0][0x634] ;  /* 0x00018d00ff137b82 */ /* 0x000e240000000800 */
[----:B0-----:R-:W-:-:S05]  /*0cd0*/  IADD3 R19, P0, R2, R19, RZ ;  /* 0x0000001302137210 */ /* 0x001fca0007f1e0ff */
[----:B------:R-:W-:-:S04]  /*0ce0*/  IMAD.X R23, RZ, RZ, R3, P0 ;  /* 0x000000ffff177224 */ /* 0x000fc800000e0603 */
[----:B------:R-:W-:-:S04]  /*0cf0*/  IMAD.WIDE.U32 R4, R23, R24, RZ ;  /* 0x0000001817047225 */ /* 0x000fc800078e00ff */
[----:B------:R-:W-:-:S04]  /*0d00*/  IMAD.WIDE.U32 R16, P0, R19, R25, R4 ;  /* 0x0000001913107225 */ /* 0x000fc80007800004 */
[----:B------:R-:W-:-:S04]  /*0d10*/  IMAD.WIDE.U32 R4, R19, R24, RZ ;  /* 0x0000001813047225 */ /* 0x000fc800078e00ff */
[----:B------:R-:W-:Y:S01]  /*0d20*/  IMAD.X R19, RZ, RZ, RZ, P0 ;  /* 0x000000ffff137224 */ /* 0x000fe200000e06ff */
[----:B------:R-:W-:Y:S01]  /*0d30*/  IADD3 RZ, P0, R5, R16, RZ ;  /* 0x0000001005ff7210 */ /* 0x000fe20007f1e0ff */
[----:B------:R-:W-:-:S04]  /*0d40*/  IMAD.MOV.U32 R18, RZ, RZ, R17 ;  /* 0x000000ffff127224 */ /* 0x000fc800078e0011 */
[----:B------:R-:W-:-:S08]  /*0d50*/  IMAD.WIDE.U32.X R4, R23, R25, R18, P0 ;  /* 0x0000001917047225 */ /* 0x000fd000000e0412 */
.L_x_11:
[--C-:B------:R-:W-:Y:S01]  /*0d60*/  SHF.R.U64 R32, R4, R6, R5.reuse ;  /* 0x0000000604207219 */ /* 0x100fe20000001205 */
[----:B------:R-:W0:Y:S01]  /*0d70*/  LDC.64 R28, c[0x0][0x640] ;  /* 0x00019000ff1c7b82 */ /* 0x000e220000000a00 */
[----:B------:R-:W-:Y:S01]  /*0d80*/  I2FP.F32.U32 R4, R14 ;  /* 0x0000000e00047245 */ /* 0x000fe20000201000 */
[----:B------:R-:W-:Y:S01]  /*0d90*/  ULDC UR6, c[0x0][0x150] ;  /* 0x0000540000067ab9 */ /* 0x000fe20000000800 */
[----:B------:R-:W-:Y:S02]  /*0da0*/  SHF.R.U32.HI R5, RZ, R6, R5 ;  /* 0x00000006ff057219 */ /* 0x000fe40000011605 */
[----:B------:R-:W-:Y:S01]  /*0db0*/  IADD3 R17, P0, RZ, -R32, RZ ;  /* 0x80000020ff117210 */ /* 0x000fe20007f1e0ff */
[----:B------:R-:W-:Y:S01]  /*0dc0*/  FMUL R6, R4, UR6 ;  /* 0x0000000604067c20 */ /* 0x000fe20008400000 */
[----:B------:R-:W-:Y:S01]  /*0dd0*/  ULDC UR6, c[0x0][0x154] ;  /* 0x0000550000067ab9 */ /* 0x000fe20000000800 */
[----:B------:R-:W1:Y:S02]  /*0de0*/  LDC R18, c[0x0][0x618] ;  /* 0x00018600ff127b82 */ /* 0x000e640000000800 */
[----:B------:R-:W-:-:S02]  /*0df0*/  IMAD.X R19, RZ, RZ, ~R5, P0 ;  /* 0x000000ffff137224 */ /* 0x000fc400000e0e05 */
[----:B------:R-:W2:Y:S01]  /*0e00*/  F2I.U32.TRUNC.NTZ R6, R6 ;  /* 0x0000000600067305 */ /* 0x000ea2000020f000 */
[----:B------:R-:W-:-:S03]  /*0e10*/  IMAD.WIDE.U32 R4, R17, R26, R2 ;  /* 0x0000001a11047225 */ /* 0x000fc600078e0002 */
[----:B------:R-:W3:Y:S01]  /*0e20*/  LDC R15, c[0x0][0x144] ;  /* 0x00005100ff0f7b82 */ /* 0x000ee20000000800 */
[----:B------:R-:W-:-:S04]  /*0e30*/  IMAD R16, R19, R26, RZ ;  /* 0x0000001a13107224 */ /* 0x000fc800078e02ff */
[----:B------:R-:W-:-:S03]  /*0e40*/  IMAD R17, R17, R27, R16 ;  /* 0x0000001b11117224 */ /* 0x000fc600078e0210 */
[----:B------:R-:W4:Y:S01]  /*0e50*/  LDC R22, c[0x0][0x608] ;  /* 0x00018200ff167b82 */ /* 0x000f220000000800 */
[----:B------:R-:W-:Y:S01]  /*0e60*/  IMAD.IADD R17, R5, 0x1, R17 ;  /* 0x0000000105117824 */ /* 0x000fe200078e0211 */
[----:B0-----:R-:W-:Y:S01]  /*0e70*/  ISETP.NE.U32.AND P0, PT, R28, RZ, PT ;  /* 0x000000ff1c00720c */ /* 0x001fe20003f05070 */
[----:B--2---:R-:W-:-:S03]  /*0e80*/  IMAD.MOV R5, RZ, RZ, -R6 ;  /* 0x000000ffff057224 */ /* 0x004fc600078e0a06 */
[----:B------:R-:W-:Y:S02]  /*0e90*/  ISETP.NE.AND.EX P0, PT, R29, RZ, PT, P0 ;  /* 0x000000ff1d00720c */ /* 0x000fe40003f05300 */
[----:B------:R-:W0:Y:S01]  /*0ea0*/  LDC R19, c[0x0][0x658] ;  /* 0x00019600ff137b82 */ /* 0x000e220000000800 */
[-CC-:B-1----:R-:W-:Y:S02]  /*0eb0*/  SHF.R.U64 R26, R4, R18.reuse, R17.reuse ;  /* 0x00000012041a7219 */ /* 0x182fe40000001211 */
[----:B------:R-:W-:Y:S02]  /*0ec0*/  I2FP.F32.U32 R4, R21 ;  /* 0x0000001500047245 */ /* 0x000fe40000201000 */
[----:B------:R-:W-:Y:S01]  /*0ed0*/  SHF.R.U32.HI R17, RZ, R18, R17 ;  /* 0x00000012ff117219 */ /* 0x000fe20000011611 */
[----:B------:R-:W-:Y:S02]  /*0ee0*/  IMAD.MOV.U32 R18, RZ, RZ, 0x1 ;  /* 0x00000001ff127424 */ /* 0x000fe400078e00ff */
[----:B------:R-:W1:Y:S01]  /*0ef0*/  LDC R24, c[0x0][0x148] ;  /* 0x00005200ff187b82 */ /* 0x000e620000000800 */
[----:B---3--:R-:W-:-:S02]  /*0f00*/  IMAD R6, R15, R5, R14 ;  /* 0x000000050f067224 */ /* 0x008fc400078e020e */
[----:B------:R-:W-:Y:S01]  /*0f10*/  FMUL R5, R4, UR6 ;  /* 0x0000000604057c20 */ /* 0x000fe20008400000 */
[----:B------:R-:W-:-:S04]  /*0f20*/  IMAD.MOV.U32 R4, RZ, RZ, -0x1 ;  /* 0xffffffffff047424 */ /* 0x000fc800078e00ff */
[----:B------:R-:W2:Y:S01]  /*0f30*/  LDC R25, c[0x0][0x600] ;  /* 0x00018000ff197b82 */ /* 0x000ea20000000800 */
[-CC-:B----4-:R-:W-:Y:S02]  /*0f40*/  SHF.R.U64 R34, R26, R22.reuse, R17.reuse ;  /* 0x000000161a227219 */ /* 0x190fe40000001211 */
[----:B------:R-:W-:Y:S02]  /*0f50*/  SHF.R.U32.HI R14, RZ, R22, R17 ;  /* 0x00000016ff0e7219 */ /* 0x000fe40000011611 */
[----:B------:R3:W4:Y:S03]  /*0f60*/  F2I.U32.TRUNC.NTZ R22, R5 ;  /* 0x0000000500167305 */ /* 0x000726000020f000 */
[----:B------:R-:W1:Y:S01]  /*0f70*/  LDC R27, c[0x0][0x648] ;  /* 0x00019200ff1b7b82 */ /* 0x000e620000000800 */
[-C--:B0-----:R-:W-:Y:S02]  /*0f80*/  SHF.R.U64 R36, R34, R19.reuse, R14 ;  /* 0x0000001322247219 */ /* 0x081fe4000000120e */
[----:B------:R-:W-:-:S02]  /*0f90*/  SHF.L.U32 R4, R4, R19, RZ ;  /* 0x0000001304047219 */ /* 0x000fc400000006ff */
[-C--:B------:R-:W-:Y:S02]  /*0fa0*/  SHF.R.U32.HI R14, RZ, R19.reuse, R14 ;  /* 0x00000013ff0e7219 */ /* 0x080fe4000001160e */
[----:B------:R-:W-:Y:S01]  /*0fb0*/  SHF.L.U32 R18, R18, R19, RZ ;  /* 0x0000001312127219 */ /* 0x000fe200000006ff */
[----:B------:R-:W0:Y:S01]  /*0fc0*/  LDC R31, c[0x0][0x638] ;  /* 0x00018e00ff1f7b82 */ /* 0x000e220000000800 */
[----:B------:R-:W-:Y:S01]  /*0fd0*/  LOP3.LUT R19, RZ, R4, RZ, 0x33, !PT ;  /* 0x00000004ff137212 */ /* 0x000fe200078e33ff */
[----:B------:R-:W-:Y:S02]  /*0fe0*/  IMAD.MOV.U32 R4, RZ, RZ, R36 ;  /* 0x000000ffff047224 */ /* 0x000fe400078e0024 */
[----:B---3--:R-:W-:-:S04]  /*0ff0*/  IMAD.MOV.U32 R5, RZ, RZ, R14 ;  /* 0x000000ffff057224 */ /* 0x008fc800078e000e */
[----:B------:R-:W3:Y:S01]  /*1000*/  LDC R30, c[0x0][0x610] ;  /* 0x00018400ff1e7b82 */ /* 0x000ee20000000800 */
[----:B----4-:R-:W-:Y:S05]  /*1010*/  @!P0 BRA `(.L_x_12) ;  /* 0x0000000000288947 */ /* 0x010fea0003800000 */
[----:B------:R-:W4:Y:S02]  /*1020*/  LDC R17, c[0x0][0x64c] ;  /* 0x00019300ff117b82 */ /* 0x000f240000000800 */
[----:B----4-:R-:W-:-:S05]  /*1030*/  IADD3 R17, P0, R36, R17, RZ ;  /* 0x0000001124117210 */ /* 0x010fca0007f1e0ff */
        /* <DEDUP_REMOVED lines=8> */
.L_x_12:
[----:B-1----:R-:W-:Y:S01]  /*10c0*/  SHF.R.U64 R4, R4, R27, R5 ;  /* 0x0000001b04047219 */ /* 0x002fe20000001205 */
[----:B--2---:R-:W-:Y:S01]  /*10d0*/  VIADD R5, R25, 0xffffffff ;  /* 0xffffffff19057836 */ /* 0x004fe20000000000 */
[----:B------:R-:W-:Y:S01]  /*10e0*/  LOP3.LUT R19, R34, R19, RZ, 0xc0, !PT ;  /* 0x0000001322137212 */ /* 0x000fe200078ec0ff */
[----:B------:R-:W-:Y:S02]  /*10f0*/  IMAD.MOV R22, RZ, RZ, -R22 ;  /* 0x000000ffff167224 */ /* 0x000fe400078e0a16 */
[----:B------:R-:W-:Y:S01]  /*1100*/  IMAD.MOV R14, RZ, RZ, -R4 ;  /* 0x000000ffff0e7224 */ /* 0x000fe200078e0a04 */
[----:B------:R-:W-:Y:S01]  /*1110*/  LOP3.LUT R5, R26, R5, RZ, 0xc0, !PT ;  /* 0x000000051a057212 */ /* 0x000fe200078ec0ff */
[----:B------:R-:W-:Y:S02]  /*1120*/  IMAD R19, R18, R4, R19 ;  /* 0x0000000412137224 */ /* 0x000fe400078e0213 */
[----:B------:R-:W-:Y:S02]  /*1130*/  @P2 IMAD R6, R24, R22, R21 ;  /* 0x0000001618062224 */ /* 0x000fe400078e0215 */
[----:B0-----:R-:W-:-:S02]  /*1140*/  IMAD R4, R14, R31, R36 ;  /* 0x0000001f0e047224 */ /* 0x001fc400078e0224 */
[----:B---3--:R-:W-:Y:S02]  /*1150*/  IMAD R6, R19, R30, R6 ;  /* 0x0000001e13067224 */ /* 0x008fe400078e0206 */
[----:B------:R-:W-:Y:S02]  /*1160*/  IMAD R15, R4, R25, R5 ;  /* 0x00000019040f7224 */ /* 0x000fe400078e0205 */
[----:B------:R-:W-:Y:S02]  /*1170*/  IMAD.MOV.U32 R16, RZ, RZ, 0x1 ;  /* 0x00000001ff107424 */ /* 0x000fe400078e00ff */
[----:B------:R-:W-:Y:S01]  /*1180*/  IMAD.MOV.U32 R4, RZ, RZ, R32 ;  /* 0x000000ffff047224 */ /* 0x000fe200078e0020 */
[----:B------:R-:W-:Y:S02]  /*1190*/  SEL R5, R15, R6, !P2 ;  /* 0x000000060f057207 */ /* 0x000fe40005000000 */
[----:B------:R-:W-:-:S07]  /*11a0*/  SEL R6, R6, R15, !P2 ;  /* 0x0000000f06067207 */ /* 0x000fce0005000000 */
.L_x_10:
[----:B------:R-:W-:Y:S05]  /*11b0*/  @!P3 BRA `(.L_x_13) ;  /* 0x0000006c0040b947 */ /* 0x000fea0003800000 */
[----:B------:R-:W-:-:S13]  /*11c0*/  ISETP.GT.U32.AND P0, PT, R33, 0x1, PT ;  /* 0x000000012100780c */ /* 0x000fda0003f04070 */
[----:B------:R-:W-:Y:S05]  /*11d0*/  @P0 EXIT ;  /* 0x000000000000094d */ /* 0x000fea0003800000 */
.L_x_14:
[----:B------:R-:W-:-:S08]  /*11e0*/  NOP ;  /* 0x0000000000007918 */ /* 0x000fd00000000000 */
[----:B------:R-:W0:Y:S02]  /*11f0*/  USETMAXREG.TRY_ALLOC.CTAPOOL UP0, 0xe8 ;  /* 0x000000e8000079c8 */ /* 0x000e240008000600 */
[----:B0-----:R-:W-:-:S13]  /*1200*/  PLOP3.LUT P0, PT, PT, PT, UP0, 0x80, 0x0 ;  /* 0x000000000000781c */ /* 0x001fda0003f0f008 */
[----:B------:R-:W-:Y:S05]  /*1210*/  @!P0 BRA `(.L_x_14) ;  /* 0xfffffffc00f08947 */ /* 0x000fea000383ffff */
[----:B------:R-:W-:-:S13]  /*1220*/  LOP3.LUT P0, RZ, R16, 0xff, RZ, 0xc0, !PT ;  /* 0x000000ff10ff7812 */ /* 0x000fda000780c0ff */
[----:B------:R-:W-:Y:S05]  /*1230*/  @!P0 EXIT ;  /* 0x000000000000894d */ /* 0x000fea0003800000 */
[----:B------:R-:W0:Y:S01]  /*1240*/  S2UR UR6, SR_CgaCtaId ;  /* 0x00000000000679c3 */ /* 0x000e220000008800 */
[----:B------:R-:W-:Y:S01]  /*1250*/  SHF.R.S32.HI R14, RZ, 0x1f, R11 ;  /* 0x0000001fff0e7819 */ /* 0x000fe2000001140b */
[----:B------:R-:W-:Y:S01]  /*1260*/  UIADD3 UR7, UR15, -0x1, URZ ;  /* 0xffffffff0f077890 */ /* 0x000fe2000fffe03f */
[----:B------:R-:W-:Y:S01]  /*1270*/  LOP3.LUT R146, R7, 0x1, RZ, 0xfc, !PT ;  /* 0x0000000107927812 */ /* 0x000fe200078efcff */
[----:B------:R-:W-:Y:S01]  /*1280*/  UMOV UR12, 0x400 ;  /* 0x00000400000c7882 */ /* 0x000fe20000000000 */
[CC--:B------:R-:W-:Y:S01]  /*1290*/  LEA.HI R13, R14.reuse, R11.reuse, RZ, 0x2 ;  /* 0x0000000b0e0d7211 */ /* 0x0c0fe200078f10ff */
[----:B------:R-:W-:Y:S01]  /*12a0*/  UISETP.LT.AND UP0, UPT, UR13, 0x1, UPT ;  /* 0x000000010d00788c */ /* 0x000fe2000bf01270 */
[----:B------:R-:W-:Y:S01]  /*12b0*/  LEA.HI R17, R14, R11, RZ, 0x5 ;  /* 0x0000000b0e117211 */ /* 0x000fe200078f28ff */
[----:B------:R-:W-:Y:S01]  /*12c0*/  USHF.L.U32 UR21, UR13, 0x1, URZ ;  /* 0x000000010d157899 */ /* 0x000fe2000800063f */
[--C-:B------:R-:W-:Y:S01]  /*12d0*/  SHF.R.S32.HI R15, RZ, 0x2, R13.reuse ;  /* 0x00000002ff0f7819 */ /* 0x100fe2000001140d */
[----:B------:R-:W-:Y:S01]  /*12e0*/  USEL UR14, UR13, 0x1, UP0 ;  /* 0x000000010d0e7887 */ /* 0x000fe20008000000 */
[----:B------:R-:W-:Y:S01]  /*12f0*/  SHF.R.S32.HI R16, RZ, 0x1f, R13 ;  /* 0x0000001fff107819 */ /* 0x000fe2000001140d */
[----:B------:R-:W-:Y:S01]  /*1300*/  UISETP.NE.AND UP0, UPT, UR7, URZ, UPT ;  /* 0x0000003f0700728c */ /* 0x000fe2000bf05270 */
[----:B------:R-:W-:Y:S01]  /*1310*/  SHF.R.S32.HI R17, RZ, 0x5, R17 ;  /* 0x00000005ff117819 */ /* 0x000fe20000011411 */
[----:B------:R-:W-:Y:S01]  /*1320*/  UIADD3 UR14, -UR14, UR13, URZ ;  /* 0x0000000d0e0e7290 */ /* 0x000fe2000fffe13f */
[----:B------:R-:W-:-:S04]  /*1330*/  LEA.HI R16, R16, R15, RZ, 0x3 ;  /* 0x0000000f10107211 */ /* 0x000fc800078f18ff */
[----:B------:R-:W-:Y:S01]  /*1340*/  LOP3.LUT R16, R16, 0xfffffff8, RZ, 0xc0, !PT ;  /* 0xfffffff810107812 */ /* 0x000fe200078ec0ff */
[----:B0-----:R-:W-:-:S04]  /*1350*/  ULEA UR12, UR6, UR12, 0x18 ;  /* 0x0000000c060c7291 */ /* 0x001fc8000f8ec03f */
[----:B------:R-:W-:Y:S01]  /*1360*/  IMAD.IADD R14, R15, 0x1, -R16 ;  /* 0x000000010f0e7824 */ /* 0x000fe200078e0a10 */
[----:B------:R-:W-:Y:S01]  /*1370*/  USHF.L.U32 UR6, UR7, 0x3, URZ ;  /* 0x0000000307067899 */ /* 0x000fe2000800063f */
[----:B------:R-:W-:Y:S01]  /*1380*/  LOP3.LUT R16, R13, 0xfffffffc, RZ, 0xc0, !PT ;  /* 0xfffffffc0d107812 */ /* 0x000fe200078ec0ff */
[----:B------:R-:W-:Y:S01]  /*1390*/  USEL UR7, URZ, 0x1, UP0 ;  /* 0x000000013f077887 */ /* 0x000fe20008000000 */
[--C-:B------:R-:W-:Y:S01]  /*13a0*/  IMAD R13, R17, -0x10, -R14.reuse ;  /* 0xfffffff0110d7824 */ /* 0x100fe200078e0a0e */
[----:B------:R-:W-:Y:S01]  /*13b0*/  ULOP3.LUT UR6, UR6, 0x8, URZ, 0xc0, !UPT ;  /* 0x0000000806067892 */ /* 0x000fe2000f8ec03f */
[----:B------:R-:W-:Y:S01]  /*13c0*/  SHF.R.S32.HI R15, RZ, 0x1f, R14 ;  /* 0x0000001fff0f7819 */ /* 0x000fe2000001140e */
[----:B------:R-:W-:Y:S01]  /*13d0*/  UIADD3 UR22, UR12, 0x80, URZ ;  /* 0x000000800c167890 */ /* 0x000fe2000fffe03f */
[----:B------:R-:W-:Y:S01]  /*13e0*/  IMAD.IADD R11, R11, 0x1, -R16 ;  /* 0x000000010b0b7824 */ /* 0x000fe200078e0a10 */
[----:B------:R-:W-:Y:S01]  /*13f0*/  ULOP3.LUT UR23, UR6, 0x8, URZ, 0x3c, !UPT ;  /* 0x0000000806177892 */ /* 0x000fe2000f8e3c3f */
[----:B------:R-:W-:Y:S01]  /*1400*/  IMAD.U32 R148, RZ, RZ, UR7 ;  /* 0x00000007ff947e24 */ /* 0x000fe2000f8e00ff */
[----:B------:R-:W-:Y:S01]  /*1410*/  ULOP3.LUT UR16, UR6, 0x18, URZ, 0x3c, !UPT ;  /* 0x0000001806107892 */ /* 0x000fe2000f8e3c3f */
[----:B------:R-:W-:Y:S01]  /*1420*/  IMAD.WIDE R14, R17, 0x10, R14 ;  /* 0x00000010110e7825 */ /* 0x000fe200078e020e */
[----:B------:R-:W-:Y:S01]  /*1430*/  ULEA UR15, UR15, UR22, 0x3 ;  /* 0x000000160f0f7291 */ /* 0x000fe2000f8e183f */
[----:B------:R-:W-:-:S02]  /*1440*/  ULDC UR6, c[0x0][0x284] ;  /* 0x0000a10000067ab9 */ /* 0x000fc40000000800 */
[----:B------:R-:W-:-:S09]  /*1450*/  VIADD R13, R13, UR6 ;  /* 0x000000060d0d7c36 */ /* 0x000fd20008000000 */
.L_x_169:
[----:B------:R-:W-:Y:S01]  /*1460*/  SHF.L.U32 R16, R148, 0x1f, RZ ;  /* 0x0000001f94107819 */ /* 0x000fe200000006ff */
[----:B------:R-:W0:Y:S01]  /*1470*/  LDC R17, c[0x0][0x28c] ;  /* 0x0000a300ff117b82 */ /* 0x000e220000000800 */
[----:B------:R-:W-:Y:S01]  /*1480*/  UMOV UR6, URZ ;  /* 0x0000003f00067c82 */ /* 0x000fe20008000000 */
[----:B------:R-:W-:Y:S01]  /*1490*/  UMOV UR17, UR5 ;  /* 0x0000000500117c82 */ /* 0x000fe20008000000 */
[----:B-1----:R-:W1:Y:S01]  /*14a0*/  SYNCS.PHASECHK.TRANS64.TRYWAIT P0, [UR15+-0x8], R16 ;  /* 0xfffff810ff0075a7 */ /* 0x002e62000800014f */
[----:B0-----:R-:W-:Y:S01]  /*14b0*/  ISETP.GE.AND P1, PT, R17, 0x1, PT ;  /* 0x000000011100780c */ /* 0x001fe20003f26270 */
[----:B-1-34-:R-:W-:-:S12]  /*14c0*/  @!P0 BRA `(.L_x_15) ;  /* 0x0000007800d48947 */ /* 0x01afd80003800000 */
.L_x_194:
[----:B------:R-:W-:Y:S01]  /*14d0*/  UMOV UR7, URZ ;  /* 0x0000003f00077c82 */ /* 0x000fe20008000000 */
[----:B------:R-:W-:Y:S01]  /*14e0*/  UMOV UR8, URZ ;  /* 0x0000003f00087c82 */ /* 0x000fe20008000000 */
[----:B------:R-:W-:Y:S02]  /*14f0*/  CS2R R22, SRZ ;  /* 0x0000000000167805 */ /* 0x000fe4000001ff00 */
[----:B------:R-:W-:Y:S02]  /*1500*/  CS2R R20, SRZ ;  /* 0x0000000000147805 */ /* 0x000fe4000001ff00 */
[----:B------:R-:W-:Y:S02]  /*1510*/  CS2R R88, SRZ ;  /* 0x0000000000587805 */ /* 0x000fe4000001ff00 */
[----:B------:R-:W-:Y:S02]  /*1520*/  CS2R R90, SRZ ;  /* 0x00000000005a7805 */ /* 0x000fe4000001ff00 */
[----:B------:R-:W-:-:S02]  /*1530*/  CS2R R92, SRZ ;  /* 0x00000000005c7805 */ /* 0x000fc4000001ff00 */
[----:B------:R-:W-:Y:S02]  /*1540*/  CS2R R94, SRZ ;  /* 0x00000000005e7805 */ /* 0x000fe4000001ff00 */
        /* <DEDUP_REMOVED lines=24> */
[----:B------:R-:W-:Y:S01]  /*16d0*/  CS2R R144, SRZ ;  /* 0x0000000000907805 */ /* 0x000fe2000001ff00 */
[----:B------:R-:W-:Y:S01]  /*16e0*/  IMAD.MOV.U32 R147, RZ, RZ, RZ ;  /* 0x000000ffff937224 */ /* 0x000fe200078e00ff */
[----:B------:R-:W-:Y:S01]  /*16f0*/  CS2R R24, SRZ ;  /* 0x0000000000187805 */ /* 0x000fe2000001ff00 */
[----:B------:R-:W-:Y:S01]  /*1700*/  IMAD.MOV.U32 R149, RZ, RZ, RZ ;  /* 0x000000ffff957224 */ /* 0x000fe200078e00ff */
[----:B------:R-:W-:Y:S01]  /*1710*/  CS2R R26, SRZ ;  /* 0x00000000001a7805 */ /* 0x000fe2000001ff00 */
[----:B------:R-:W-:Y:S01]  /*1720*/  IMAD.U32 R19, RZ, RZ, UR4 ;  /* 0x00000004ff137e24 */ /* 0x000fe2000f8e00ff */
        /* <DEDUP_REMOVED lines=29> */
[----:B------:R-:W-:Y:S01]  /*1900*/  CS2R R86, SRZ ;  /* 0x0000000000567805 */ /* 0x000fe2000001ff00 */
[----:B------:R-:W-:Y:S06]  /*1910*/  @!P1 BRA `(.L_x_16) ;  /* 0x0000000800289947 */ /* 0x000fec0003800000 */
[----:B------:R-:W-:-:S13]  /*1920*/  ISETP.NE.AND P1, PT, R146, 0x3, PT ;  /* 0x000000039200780c */ /* 0x000fda0003f25270 */
[----:B------:R-:W-:Y:S05]  /*1930*/  @!P1 BRA `(.L_x_17) ;  /* 0x0000000000049947 */ /* 0x000fea0003800000 */
[----:B------:R-:W-:Y:S01]  /*1940*/  BPT.TRAP 0x1 ;  /* 0x000000040000795c */ /* 0x000fe20000300000 */
.L_x_17:
[----:B------:R-:W-:Y:S01]  /*1950*/  ULEA UR6, UR5, UR12, 0x3 ;  /* 0x0000000c05067291 */ /* 0x000fe2000f8e183f */
[----:B0-----:R-:W-:-:S05]  /*1960*/  IMAD.U32 R16, RZ, RZ, UR4 ;  /* 0x00000004ff107e24 */ /* 0x001fca000f8e00ff */
[----:B------:R-:W-:-:S04]  /*1970*/  SHF.L.U32 R16, R16, 0x1f, RZ ;  /* 0x0000001f10107819 */ /* 0x000fc800000006ff */
[----:B------:R0:W1:Y:S01]  /*1980*/  SYNCS.PHASECHK.TRANS64.TRYWAIT P0, [UR6], R16 ;  /* 0x00000010ff0075a7 */ /* 0x0000620008000146 */
[----:B------:R-:W-:Y:S05]  /*1990*/  @!P1 BRA `(.L_x_18) ;  /* 0x0000000000049947 */ /* 0x000fea0003800000 */
[----:B------:R-:W-:Y:S01]  /*19a0*/  BPT.TRAP 0x1 ;  /* 0x000000040000795c */ /* 0x000fe20000300000 */
.L_x_18:
[----:B-1----:R-:W-:Y:S05]  /*19b0*/  @P0 BRA `(.L_x_19) ;  /* 0x0000000000080947 */ /* 0x002fea0003800000 */
[----:B------:R-:W1:Y:S02]  /*19c0*/  SYNCS.PHASECHK.TRANS64.TRYWAIT P0, [UR6], R16 ;  /* 0x00000010ff0075a7 */ /* 0x000e640008000146 */
[----:B-1----:R-:W-:Y:S05]  /*19d0*/  @!P0 BRA `(.L_x_20) ;  /* 0x0000007400a88947 */ /* 0x002fea0003800000 */
.L_x_19:
[----:B------:R-:W-:Y:S01]  /*19e0*/  UIADD3 UR7, UR12, 0x3980, URZ ;  /* 0x000039800c077890 */ /* 0x000fe2000fffe03f */
[----:B------:R-:W-:Y:S01]  /*19f0*/  WARPGROUP.ARRIVE ;  /* 0x00000000000079c5 */ /* 0x000fe20000000000 */
[----:B------:R-:W-:Y:S01]  /*1a00*/  UIADD3 UR6, UR12, 0x180, URZ ;  /* 0x000001800c067890 */ /* 0x000fe2000fffe03f */
[----:B------:R-:W-:Y:S01]  /*1a10*/  CS2R R22, SRZ ;  /* 0x0000000000167805 */ /* 0x000fe2000001ff00 */
[----:B------:R-:W-:Y:S01]  /*1a20*/  USHF.R.U32.HI UR7, URZ, 0x4, UR7 ;  /* 0x000000043f077899 */ /* 0x000fe20008011607 */
[----:B------:R-:W-:Y:S01]  /*1a30*/  CS2R R20, SRZ ;  /* 0x0000000000147805 */ /* 0x000fe2000001ff00 */
[----:B------:R-:W-:Y:S01]  /*1a40*/  USHF.R.U32.HI UR6, URZ, 0x4, UR6 ;  /* 0x000000043f067899 */ /* 0x000fe20008011606 */
[----:B------:R-:W-:Y:S01]  /*1a50*/  CS2R R88, SRZ ;  /* 0x0000000000587805 */ /* 0x000fe2000001ff00 */
[----:B------:R-:W-:Y:S01]  /*1a60*/  ULOP3.LUT UR7, UR7, 0x3fff, URZ, 0xc0, !UPT ;  /* 0x00003fff07077892 */ /* 0x000fe2000f8ec03f */
[----:B------:R-:W-:Y:S01]  /*1a70*/  CS2R R90, SRZ ;  /* 0x00000000005a7805 */ /* 0x000fe2000001ff00 */
[----:B------:R-:W-:Y:S01]  /*1a80*/  ULOP3.LUT UR6, UR6, 0x3fff, URZ, 0xc0, !UPT ;  /* 0x00003fff06067892 */ /* 0x000fe2000f8ec03f */
[----:B------:R-:W-:Y:S01]  /*1a90*/  CS2R R92, SRZ ;  /* 0x00000000005c7805 */ /* 0x000fe2000001ff00 */
[----:B------:R-:W-:Y:S01]  /*1aa0*/  ULOP3.LUT UR7, UR7, 0x10000, URZ, 0xfc, !UPT ;  /* 0x0001000007077892 */ /* 0x000fe2000f8efc3f */
[----:B------:R-:W-:Y:S01]  /*1ab0*/  CS2R R94, SRZ ;  /* 0x00000000005e7805 */ /* 0x000fe2000001ff00 */
[----:B------:R-:W-:Y:S01]  /*1ac0*/  ULOP3.LUT UR6, UR6, 0x10000, URZ, 0xfc, !UPT ;  /* 0x0001000006067892 */ /* 0x000fe2000f8efc3f */
[----:B------:R-:W-:Y:S01]  /*1ad0*/  CS2R R96, SRZ ;  /* 0x0000000000607805 */ /* 0x000fe2000001ff00 */
[----:B------:R-:W-:Y:S01]  /*1ae0*/  ULEA UR10, UR5, UR7, 0x8 ;  /* 0x00000007050a7291 */ /* 0x000fe2000f8e403f */
[----:B------:R-:W-:Y:S01]  /*1af0*/  CS2R R98, SRZ ;  /* 0x0000000000627805 */ /* 0x000fe2000001ff00 */
[----:B------:R-:W-:Y:S01]  /*1b00*/  ULEA UR8, UR5, UR6, 0x7 ;  /* 0x0000000605087291 */ /* 0x000fe2000f8e383f */
[----:B------:R-:W-:Y:S01]  /*1b10*/  CS2R R100, SRZ ;  /* 0x0000000000647805 */ /* 0x000fe2000001ff00 */
[----:B------:R-:W-:Y:S01]  /*1b20*/  ULDC UR7, c[0x0][0x50c] ;  /* 0x0001430000077ab9 */ /* 0x000fe20000000800 */
[----:B------:R-:W-:Y:S01]  /*1b30*/  UMOV UR9, 0xc0000010 ;  /* 0xc000001000097882 */ /* 0x000fe20000000000 */
[----:B------:R-:W-:Y:S01]  /*1b40*/  UISETP.NE.AND UP0, UPT, UR7, 0x1, UPT ;  /* 0x000000010700788c */ /* 0x000fe2000bf05270 */
[----:B------:R-:W-:Y:S01]  /*1b50*/  CS2R R102, SRZ ;  /* 0x0000000000667805 */ /* 0x000fe2000001ff00 */
[----:B------:R-:W-:Y:S01]  /*1b60*/  UMOV UR11, 0xc0000010 ;  /* 0xc0000010000b7882 */ /* 0x000fe20000000000 */
[----:B------:R-:W-:Y:S01]  /*1b70*/  UMOV UR6, 0x1 ;  /* 0x0000000100067882 */ /* 0x000fe20000000000 */
[----:B------:R-:W-:Y:S01]  /*1b80*/  USEL UR7, URZ, 0x1, UP0 ;  /* 0x000000013f077887 */ /* 0x000fe20008000000 */
[----:B------:R-:W-:Y:S01]  /*1b90*/  QGMMA.64x128x32.F32.E4M3.E4M3 R24, gdesc[UR8], RZ, !UPT, gsb0 ;  /* 0x01e00000081879f3 */ /* 0x000fe2000c0008ff */
[----:B------:R-:W-:-:S02]  /*1ba0*/  CS2R R104, SRZ ;  /* 0x0000000000687805 */ /* 0x000fc4000001ff00 */
[----:B------:R-:W-:Y:S02]  /*1bb0*/  CS2R R106, SRZ ;  /* 0x00000000006a7805 */ /* 0x000fe4000001ff00 */
[----:B------:R-:W-:Y:S02]  /*1bc0*/  CS2R R108, SRZ ;  /* 0x00000000006c7805 */ /* 0x000fe4000001ff00 */
[----:B------:R-:W-:Y:S02]  /*1bd0*/  CS2R R110, SRZ ;  /* 0x00000000006e7805 */ /* 0x000fe4000001ff00 */
[----:B------:R-:W-:Y:S02]  /*1be0*/  ISETP.NE.AND P0, PT, RZ, UR7, PT ;  /* 0x00000007ff007c0c */ /* 0x000fe4000bf05270 */
        /* <DEDUP_REMOVED lines=16> */
[----:B------:R-:W-:Y:S01]  /*1cf0*/  CS2R R144, SRZ ;  /* 0x0000000000907805 */ /* 0x000fe2000001ff00 */
[----:B------:R-:W-:Y:S02]  /*1d00*/  IMAD.MOV.U32 R147, RZ, RZ, RZ ;  /* 0x000000ffff937224 */ /* 0x000fe400078e00ff */
[----:B------:R-:W-:Y:S01]  /*1d10*/  IMAD.MOV.U32 R149, RZ, RZ, RZ ;  /* 0x000000ffff957224 */ /* 0x000fe200078e00ff */
[----:B------:R-:W-:Y:S06]  /*1d20*/  @!P0 BRA `(.L_x_21) ;  /* 0x0000000400088947 */ /* 0x000fec0003800000 */
[----:B------:R-:W-:Y:S02]  /*1d30*/  WARPGROUP.DEPBAR.LE gsb0, 0x0 ;  /* 0x00008000000079c5 */ /* 0x000fe40000010000 */
[----:B------:R-:W-:-:S01]  /*1d40*/  FADD R149, RZ, R24 ;  /* 0x00000018ff957221 */ /* 0x000fc20000000000 */
[----:B------:R-:W-:Y:S01]  /*1d50*/  FADD R144, RZ, R25 ;  /* 0x00000019ff907221 */ /* 0x000fe20000000000 */
        /* <DEDUP_REMOVED lines=62> */
[----:B------:R-:W-:-:S06]  /*2140*/  UMOV UR6, URZ ;  /* 0x0000003f00067c82 */ /* 0x000fcc0008000000 */
.L_x_21:
[----:B------:R-:W-:-:S04]  /*2150*/  UIADD3 UR17, UR5, 0x1, URZ ;  /* 0x0000000105117890 */ /* 0x000fc8000fffe03f */
[----:B------:R-:W-:-:S04]  /*2160*/  UISETP.NE.AND UP0, UPT, UR17, 0x7, UPT ;  /* 0x000000071100788c */ /* 0x000fc8000bf05270 */
[----:B------:R-:W-:Y:S02]  /*2170*/  USEL UR8, URZ, 0x1, UP0 ;  /* 0x000000013f087887 */ /* 0x000fe40008000000 */
[----:B------:R-:W-:Y:S02]  /*2180*/  USEL UR17, UR17, URZ, UP0 ;  /* 0x0000003f11117287 */ /* 0x000fe40008000000 */
[----:B------:R-:W-:-:S06]  /*2190*/  ULOP3.LUT UR8, UR4, UR8, URZ, 0x3c, !UPT ;  /* 0x0000000804087292 */ /* 0x000fcc000f8e3c3f */
[----:B------:R-:W-:Y:S01]  /*21a0*/  IMAD.U32 R19, RZ, RZ, UR8 ;  /* 0x00000008ff137e24 */ /* 0x000fe2000f8e00ff */
[----:B------:R-:W-:-:S06]  /*21b0*/  UMOV UR8, 0x1 ;  /* 0x0000000100087882 */ /* 0x000fcc0000000000 */
.L_x_16:
[----:B------:R-:W-:-:S06]  /*21c0*/  UISETP.GE.AND UP0, UPT, UR14, 0x1, UPT ;  /* 0x000000010e00788c */ /* 0x000fcc000bf06270 */
[----:B------:R-:W-:-:S13]  /*21d0*/  PLOP3.LUT P0, PT, PT, PT, UP0, 0x80, 0x0 ;  /* 0x000000000000781c */ /* 0x000fda0003f0f008 */
[----:B------:R-:W-:Y:S05]  /*21e0*/  @!P0 BRA `(.L_x_22) ;  /* 0x0000000400f08947 */ /* 0x000fea0003800000 */
[----:B01----:R-:W-:Y:S01]  /*21f0*/  IMAD.U32 R16, RZ, RZ, UR14 ;  /* 0x0000000eff107e24 */ /* 0x003fe2000f8e00ff */
[----:B------:R-:W-:Y:S01]  /*2200*/  UMOV UR20, UR5 ;  /* 0x0000000500147c82 */ /* 0x000fe20008000000 */
[----:B------:R-:W-:-:S05]  /*2210*/  ULDC UR24, c[0x0][0x50c] ;  /* 0x0001430000187ab9 */ /* 0x000fca0000000800 */
.L_x_30:
[----:B------:R-:W-:-:S13]  /*2220*/  ISETP.NE.AND P1, PT, R146, 0x3, PT ;  /* 0x000000039200780c */ /* 0x000fda0003f25270 */
[----:B01----:R-:W-:Y:S05]  /*2230*/  @!P1 BRA `(.L_x_23) ;  /* 0x0000000000049947 */ /* 0x003fea0003800000 */
[----:B------:R-:W-:Y:S01]  /*2240*/  BPT.TRAP 0x1 ;  /* 0x000000040000795c */ /* 0x000fe20000300000 */
.L_x_23:
[----:B------:R-:W-:Y:S01]  /*2250*/  ULEA UR9, UR17, UR12, 0x3 ;  /* 0x0000000c11097291 */ /* 0x000fe2000f8e183f */
[----:B------:R-:W-:-:S08]  /*2260*/  SHF.L.U32 R17, R19, 0x1f, RZ ;  /* 0x0000001f13117819 */ /* 0x000fd000000006ff */
[----:B------:R0:W1:Y:S01]  /*2270*/  SYNCS.PHASECHK.TRANS64.TRYWAIT P0, [UR9], R17 ;  /* 0x00000011ff0075a7 */ /* 0x0000620008000149 */
[----:B------:R-:W-:Y:S05]  /*2280*/  @!P1 BRA `(.L_x_24) ;  /* 0x0000000000049947 */ /* 0x000fea0003800000 */
[----:B------:R-:W-:Y:S01]  /*2290*/  BPT.TRAP 0x1 ;  /* 0x000000040000795c */ /* 0x000fe20000300000 */
.L_x_24:
[----:B-1----:R-:W-:Y:S05]  /*22a0*/  @P0 BRA `(.L_x_25) ;  /* 0x0000000000080947 */ /* 0x002fea0003800000 */
[----:B------:R-:W1:Y:S02]  /*22b0*/  SYNCS.PHASECHK.TRANS64.TRYWAIT P0, [UR9], R17 ;  /* 0x00000011ff0075a7 */ /* 0x000e640008000149 */
[----:B-1----:R-:W-:Y:S05]  /*22c0*/  @!P0 BRA `(.L_x_26) ;  /* 0x0000006c00848947 */ /* 0x002fea0003800000 */
.L_x_25:
[----:B------:R-:W-:Y:S01]  /*22d0*/  UIADD3 UR9, UR12, 0x180, URZ ;  /* 0x000001800c097890 */ /* 0x000fe2000fffe03f */
[----:B------:R-:W-:Y:S01]  /*22e0*/  WARPGROUP.ARRIVE ;  /* 0x00000000000079c5 */ /* 0x000fe20000000000 */
[----:B------:R-:W-:Y:S02]  /*22f0*/  UIADD3 UR10, UR12, 0x3980, URZ ;  /* 0x000039800c0a7890 */ /* 0x000fe4000fffe03f */
[----:B------:R-:W-:Y:S02]  /*2300*/  UISETP.NE.AND UP0, UPT, UR7, URZ, UPT ;  /* 0x0000003f0700728c */ /* 0x000fe4000bf05270 */
[----:B------:R-:W-:Y:S02]  /*2310*/  USHF.R.U32.HI UR9, URZ, 0x4, UR9 ;  /* 0x000000043f097899 */ /* 0x000fe40008011609 */
[----:B------:R-:W-:Y:S02]  /*2320*/  USHF.R.U32.HI UR10, URZ, 0x4, UR10 ;  /* 0x000000043f0a7899 */ /* 0x000fe4000801160a */
[----:B------:R-:W-:-:S02]  /*2330*/  USEL UR8, UR8, URZ, !UP0 ;  /* 0x0000003f08087287 */ /* 0x000fc4000c000000 */
[----:B------:R-:W-:Y:S02]  /*2340*/  ULOP3.LUT UR9, UR9, 0x3fff, URZ, 0xc0, !UPT ;  /* 0x00003fff09097892 */ /* 0x000fe4000f8ec03f */
[----:B------:R-:W-:Y:S02]  /*2350*/  ULOP3.LUT UR10, UR10, 0x3fff, URZ, 0xc0, !UPT ;  /* 0x00003fff0a0a7892 */ /* 0x000fe4000f8ec03f */
[----:B------:R-:W-:Y:S02]  /*2360*/  UISETP.NE.U32.AND UP0, UPT, UR8, URZ, UPT ;  /* 0x0000003f0800728c */ /* 0x000fe4000bf05070 */
[----:B------:R-:W-:Y:S02]  /*2370*/  ULOP3.LUT UR8, UR9, 0x10000, URZ, 0xfc, !UPT ;  /* 0x0001000009087892 */ /* 0x000fe4000f8efc3f */
[----:B------:R-:W-:Y:S02]  /*2380*/  ULOP3.LUT UR10, UR10, 0x10000, URZ, 0xfc, !UPT ;  /* 0x000100000a0a7892 */ /* 0x000fe4000f8efc3f */
[----:B------:R-:W-:-:S02]  /*2390*/  ULEA UR8, UR17, UR8, 0x7 ;  /* 0x0000000811087291 */ /* 0x000fc4000f8e383f */
[----:B------:R-:W-:Y:S01]  /*23a0*/  ULEA UR10, UR17, UR10, 0x8 ;  /* 0x0000000a110a7291 */ /* 0x000fe2000f8e403f */
[----:B------:R-:W-:Y:S01]  /*23b0*/  UMOV UR9, 0xc0000010 ;  /* 0xc000001000097882 */ /* 0x000fe20000000000 */
[----:B------:R-:W-:Y:S01]  /*23c0*/  UMOV UR11, 0xc0000010 ;  /* 0xc0000010000b7882 */ /* 0x000fe20000000000 */
[----:B------:R-:W-:-:S06]  /*23d0*/  UIADD3 UR6, UR6, 0x1, URZ ;  /* 0x0000000106067890 */ /* 0x000fcc000fffe03f */
[----:B------:R-:W-:Y:S01]  /*23e0*/  QGMMA.64x128x32.F32.E4M3.E4M3 R24, gdesc[UR8], R24, UP0, gsb0 ;  /* 0x01e00000081879f3 */ /* 0x000fe2000b800818 */
[----:B------:R-:W-:-:S04]  /*23f0*/  UISETP.NE.AND UP0, UPT, UR6, UR24, UPT ;  /* 0x000000180600728c */ /* 0x000fc8000bf05270 */
[----:B------:R-:W-:-:S06]  /*2400*/  USEL UR7, URZ, 0x1, UP0 ;  /* 0x000000013f077887 */ /* 0x000fcc0008000000 */
[----:B------:R-:W-:Y:S01]  /*2410*/  ISETP.NE.AND P0, PT, RZ, UR7, PT ;  /* 0x00000007ff007c0c */ /* 0x000fe2000bf05270 */
[----:B------:R-:W-:-:S12]  /*2420*/  WARPGROUP.DEPBAR.LE gsb0, 0x1 ;  /* 0x00008000000079c5 */ /* 0x000fd80000010100 */
[----:B------:R-:W-:Y:S05]  /*2430*/  @!P0 BRA `(.L_x_27) ;  /* 0x0000000400088947 */ /* 0x000fea0003800000 */
[----:B------:R-:W-:Y:S02]  /*2440*/  WARPGROUP.DEPBAR.LE gsb0, 0x0 ;  /* 0x00008000000079c5 */ /* 0x000fe40000010000 */
[----:B------:R-:W-:-:S01]  /*2450*/  FADD R149, R24, R149 ;  /* 0x0000009518957221 */ /* 0x000fc20000000000 */
[----:B------:R-:W-:Y:S01]  /*2460*/  FADD R144, R25, R144 ;  /* 0x0000009019907221 */ /* 0x000fe20000000000 */
        /* <DEDUP_REMOVED lines=62> */
[----:B------:R-:W-:-:S06]  /*2850*/  UMOV UR6, URZ ;  /* 0x0000003f00067c82 */ /* 0x000fcc0008000000 */
.L_x_27:
[----:B------:R-:W-:Y:S05]  /*2860*/  @!P1 BRA `(.L_x_28) ;  /* 0x0000000000049947 */ /* 0x000fea0003800000 */
[----:B------:R-:W-:Y:S01]  /*2870*/  BPT.TRAP 0x1 ;  /* 0x000000040000795c */ /* 0x000fe20000300000 */
.L_x_28:
[----:B------:R-:W-:Y:S01]  /*2880*/  ULEA UR8, UR20, UR12, 0x3 ;  /* 0x0000000c14087291 */ /* 0x000fe2000f8e183f */
[----:B------:R-:W-:-:S03]  /*2890*/  ISETP.GT.U32.AND P0, PT, R7, 0x1, PT ;  /* 0x000000010700780c */ /* 0x000fc60003f04070 */
[----:B------:R-:W-:-:S04]  /*28a0*/  UIADD3 UR8, UR8, 0x38, URZ ;  /* 0x0000003808087890 */ /* 0x000fc8000fffe03f */
[----:B------:R-:W-:-:S09]  /*28b0*/  UPRMT UR8, URZ, 0x654, UR8 ;  /* 0x000006543f087896 */ /* 0x000fd20008000008 */
[----:B------:R-:W-:Y:S01]  /*28c0*/  SYNCS.ARRIVE.TRANS64.RED.A1T0 RZ, [UR8], RZ ;  /* 0x000000ffffff79a7 */ /* 0x000fe20008100408 */
[----:B------:R-:W-:Y:S05]  /*28d0*/  @P0 BRA `(.L_x_29) ;  /* 0x0000000000040947 */ /* 0x000fea0003800000 */
[----:B------:R-:W-:Y:S01]  /*28e0*/  BPT.TRAP 0x1 ;  /* 0x000000040000795c */ /* 0x000fe20000300000 */
.L_x_29:
[----:B------:R-:W-:Y:S01]  /*28f0*/  UIADD3 UR17, UR17, 0x1, URZ ;  /* 0x0000000111117890 */ /* 0x000fe2000fffe03f */
[C---:B------:R-:W-:Y:S01]  /*2900*/  ISETP.GT.AND P0, PT, R16.reuse, 0x1, PT ;  /* 0x000000011000780c */ /* 0x040fe20003f04270 */
[----:B------:R-:W-:Y:S01]  /*2910*/  UIADD3 UR20, UR20, 0x1, URZ ;  /* 0x0000000114147890 */ /* 0x000fe2000fffe03f */
[----:B------:R-:W-:Y:S01]  /*2920*/  VIADD R16, R16, 0xffffffff ;  /* 0xffffffff10107836 */ /* 0x000fe20000000000 */
[----:B------:R-:W-:Y:S02]  /*2930*/  UISETP.NE.AND UP0, UPT, UR17, 0x7, UPT ;  /* 0x000000071100788c */ /* 0x000fe4000bf05270 */
[----:B------:R-:W-:Y:S02]  /*2940*/  UISETP.NE.AND UP1, UPT, UR20, 0x7, UPT ;  /* 0x000000071400788c */ /* 0x000fe4000bf25270 */
[----:B------:R-:W-:Y:S02]  /*2950*/  USEL UR8, URZ, 0x1, UP0 ;  /* 0x000000013f087887 */ /* 0x000fe40008000000 */
[----:B------:R-:W-:-:S02]  /*2960*/  USEL UR17, UR17, URZ, UP0 ;  /* 0x0000003f11117287 */ /* 0x000fc40008000000 */
[----:B------:R-:W-:Y:S02]  /*2970*/  USEL UR20, UR20, URZ, UP1 ;  /* 0x0000003f14147287 */ /* 0x000fe40008800000 */
[----:B------:R-:W-:Y:S01]  /*2980*/  LOP3.LUT R19, R19, UR8, RZ, 0x3c, !PT ;  /* 0x0000000813137c12 */ /* 0x000fe2000f8e3cff */
[----:B------:R-:W-:Y:S01]  /*2990*/  UMOV UR8, 0x1 ;  /* 0x0000000100087882 */ /* 0x000fe20000000000 */
[----:B------:R-:W-:Y:S08]  /*29a0*/  @P0 BRA `(.L_x_30) ;  /* 0xfffffff8001c0947 */ /* 0x000ff0000383ffff */
.L_x_22:
[----:B------:R-:W-:Y:S01]  /*29b0*/  UISETP.NE.AND UP0, UPT, UR6, URZ, UPT ;  /* 0x0000003f0600728c */ /* 0x000fe2000bf05270 */
[----:B01----:R-:W0:Y:S01]  /*29c0*/  LDC R16, c[0x0][0x28c] ;  /* 0x0000a300ff107b82 */ /* 0x003e220000000800 */
[----:B------:R-:W-:Y:S02]  /*29d0*/  IMAD.U32 R17, RZ, RZ, UR23 ;  /* 0x00000017ff117e24 */ /* 0x000fe4000f8e00ff */
[----:B------:R-:W-:-:S06]  /*29e0*/  USEL UR6, URZ, 0x1, !UP0 ;  /* 0x000000013f067887 */ /* 0x000fcc000c000000 */
[----:B------:R-:W-:-:S13]  /*29f0*/  ISETP.NE.AND P0, PT, RZ, UR6, PT ;  /* 0x00000006ff007c0c */ /* 0x000fda000bf05270 */
[----:B------:R-:W-:Y:S05]  /*2a00*/  @!P0 BRA `(.L_x_31) ;  /* 0x0000000400048947 */ /* 0x000fea0003800000 */
[----:B------:R-:W-:Y:S02]  /*2a10*/  WARPGROUP.DEPBAR.LE gsb0, 0x0 ;  /* 0x00008000000079c5 */ /* 0x000fe40000010000 */
[----:B------:R-:W-:Y:S01]  /*2a20*/  FADD R149, R24, R149 ;  /* 0x0000009518957221 */ /* 0x000fe20000000000 */
        /* <DEDUP_REMOVED lines=62> */
[----:B------:R-:W-:-:S07]  /*2e10*/  FADD R22, R22, R87 ;  /* 0x0000005716167221 */ /* 0x000fce0000000000 */
.L_x_31:
[----:B0-----:R-:W-:Y:S01]  /*2e20*/  ISETP.GE.AND P0, PT, R16, 0x1, PT ;  /* 0x000000011000780c */ /* 0x001fe20003f06270 */
[----:B------:R0:W-:Y:S01]  /*2e30*/  SYNCS.ARRIVE.TRANS64.A1T0 RZ, [R17+UR22], RZ ;  /* 0x000000ff11ff79a7 */ /* 0x0001e20008100016 */
[----:B------:R-:W-:-:S11]  /*2e40*/  WARPGROUP.DEPBAR.LE gsb0, 0x0 ;  /* 0x00008000000079c5 */ /* 0x000fd60000010000 */
[----:B------:R-:W-:Y:S05]  /*2e50*/  @!P0 BRA `(.L_x_32) ;  /* 0x0000000000408947 */ /* 0x000fea0003800000 */
[----:B------:R-:W-:-:S13]  /*2e60*/  ISETP.NE.AND P0, PT, R146, 0x3, PT ;  /* 0x000000039200780c */ /* 0x000fda0003f05270 */
[----:B------:R-:W-:Y:S05]  /*2e70*/  @!P0 BRA `(.L_x_33) ;  /* 0x0000000000048947 */ /* 0x000fea0003800000 */
[----:B------:R-:W-:Y:S01]  /*2e80*/  BPT.TRAP 0x1 ;  /* 0x000000040000795c */ /* 0x000fe20000300000 */
.L_x_33:
[----:B------:R-:W-:Y:S01]  /*2e90*/  UIADD3 UR8, UR14, UR5, URZ ;  /* 0x000000050e087290 */ /* 0x000fe2000fffe03f */
[----:B------:R-:W-:-:S03]  /*2ea0*/  ISETP.GT.U32.AND P0, PT, R7, 0x1, PT ;  /* 0x000000010700780c */ /* 0x000fc60003f04070 */
[----:B------:R-:W-:-:S04]  /*2eb0*/  UIMAD.WIDE.U32 UR6, UR8, 0x24924925, URZ ;  /* 0x24924925080678a5 */ /* 0x000fc8000f8e003f */
[----:B------:R-:W-:-:S04]  /*2ec0*/  UIADD3 UR6, UR8, -UR7, URZ ;  /* 0x8000000708067290 */ /* 0x000fc8000fffe03f */
[----:B------:R-:W-:-:S04]  /*2ed0*/  ULEA.HI UR6, UR6, UR7, URZ, 0x1f ;  /* 0x0000000706067291 */ /* 0x000fc8000f8ff83f */
[----:B------:R-:W-:-:S04]  /*2ee0*/  USHF.R.U32.HI UR6, URZ, 0x2, UR6 ;  /* 0x000000023f067899 */ /* 0x000fc80008011606 */
[----:B------:R-:W-:-:S04]  /*2ef0*/  UIMAD UR6, UR6, -0x7, UR8 ;  /* 0xfffffff9060678a4 */ /* 0x000fc8000f8e0208 */
[----:B------:R-:W-:-:S04]  /*2f00*/  ULEA UR6, UR6, UR12, 0x3 ;  /* 0x0000000c06067291 */ /* 0x000fc8000f8e183f */
[----:B------:R-:W-:-:S04]  /*2f10*/  UIADD3 UR6, UR6, 0x38, URZ ;  /* 0x0000003806067890 */ /* 0x000fc8000fffe03f */
[----:B------:R-:W-:-:S09]  /*2f20*/  UPRMT UR6, URZ, 0x654, UR6 ;  /* 0x000006543f067896 */ /* 0x000fd20008000006 */
[----:B------:R-:W-:Y:S01]  /*2f30*/  SYNCS.ARRIVE.TRANS64.RED.A1T0 RZ, [UR6], RZ ;  /* 0x000000ffffff79a7 */ /* 0x000fe20008100406 */
[----:B------:R-:W-:Y:S05]  /*2f40*/  @P0 BRA `(.L_x_32) ;  /* 0x0000000000040947 */ /* 0x000fea0003800000 */
[----:B------:R-:W-:Y:S01]  /*2f50*/  BPT.TRAP 0x1 ;  /* 0x000000040000795c */ /* 0x000fe20000300000 */
.L_x_32:
[----:B------:R-:W-:Y:S01]  /*2f60*/  SHF.L.U32 R16, R148, 0x1f, RZ ;  /* 0x0000001f94107819 */ /* 0x000fe200000006ff */
[----:B------:R-:W-:Y:S01]  /*2f70*/  UIADD3 UR8, UR21, UR5, URZ ;  /* 0x0000000515087290 */ /* 0x000fe2000fffe03f */
[----:B------:R-:W1:Y:S01]  /*2f80*/  LDC R32, c[0x0][0x288] ;  /* 0x0000a200ff207b82 */ /* 0x000e620000000800 */
[----:B------:R-:W-:Y:S01]  /*2f90*/  UISETP.GE.U32.AND UP1, UPT, UR21, 0x7, UPT ;  /* 0x000000071500788c */ /* 0x000fe2000bf26070 */
[----:B------:R-:W-:Y:S01]  /*2fa0*/  IMAD.SHL.U32 R26, R11, 0x2, RZ ;  /* 0x000000020b1a7824 */ /* 0x000fe200078e00ff */
[----:B------:R-:W-:Y:S02]  /*2fb0*/  UISETP.GT.U32.AND UP0, UPT, UR8, 0x6, UPT ;  /* 0x000000060800788c */ /* 0x000fe4000bf04070 */
[----:B------:R-:W-:Y:S02]  /*2fc0*/  UIMAD.WIDE.U32 UR6, UR8, 0x24924925, URZ ;  /* 0x24924925080678a5 */ /* 0x000fe4000f8e003f */
[----:B------:R-:W-:Y:S01]  /*2fd0*/  UISETP.LT.U32.AND UP0, UPT, UR21, 0x7, UP0 ;  /* 0x000000071500788c */ /* 0x000fe20008701070 */
[----:B------:R-:W2:Y:S01]  /*2fe0*/  SYNCS.PHASECHK.TRANS64.TRYWAIT P0, [UR15+0x8], R16 ;  /* 0x00000810ff0075a7 */ /* 0x000ea2000800014f */
[----:B------:R-:W-:Y:S01]  /*2ff0*/  UIADD3 UR5, UR8, -UR7, URZ ;  /* 0x8000000708057290 */ /* 0x000fe2000fffe03f */
[----:B------:R-:W-:Y:S01]  /*3000*/  SHF.R.S32.HI R27, RZ, 0x1f, R26 ;  /* 0x0000001fff1b7819 */ /* 0x000fe2000001141a */
[----:B------:R-:W-:-:S02]  /*3010*/  USEL UR6, URZ, 0x1, !UP0 ;  /* 0x000000013f067887 */ /* 0x000fc4000c000000 */
[----:B------:R-:W-:Y:S02]  /*3020*/  ULEA.HI UR5, UR5, UR7, URZ, 0x1f ;  /* 0x0000000705057291 */ /* 0x000fe4000f8ff83f */
[----:B------:R-:W-:Y:S02]  /*3030*/  ULOP3.LUT UR4, UR4, UR6, URZ, 0x3c, !UPT ;  /* 0x0000000604047292 */ /* 0x000fe4000f8e3c3f */
[----:B------:R-:W-:-:S04]  /*3040*/  USHF.R.U32.HI UR5, URZ, 0x2, UR5 ;  /* 0x000000023f057899 */ /* 0x000fc80008011605 */
[----:B------:R-:W-:Y:S02]  /*3050*/  @UP1 ULOP3.LUT UR4, UR4, 0x1, UR5, 0x78, !UPT ;  /* 0x0000000104041892 */ /* 0x000fe4000f8e7805 */
[----:B------:R-:W-:Y:S01]  /*3060*/  UIMAD UR5, UR5, -0x7, UR8 ;  /* 0xfffffff9050578a4 */ /* 0x000fe2000f8e0208 */
[----:B-12---:R-:W-:Y:S11]  /*3070*/  @!P0 BRA `(.L_x_34) ;  /* 0x0000006000308947 */ /* 0x006ff60003800000 */
.L_x_195:
[----:B------:R-:W-:Y:S01]  /*3080*/  IMAD.SHL.U32 R28, R6, 0x40, RZ ;  /* 0x00000040061c7824 */ /* 0x000fe200078e00ff */
[----:B------:R-:W-:Y:S01]  /*3090*/  ULDC UR8, c[0x0][0x284] ;  /* 0x0000a10000087ab9 */ /* 0x000fe20000000800 */
[----:B------:R-:W-:Y:S01]  /*30a0*/  IMAD.SHL.U32 R29, R5, 0x80, RZ ;  /* 0x00000080051d7824 */ /* 0x000fe200078e00ff */
[----:B------:R-:W-:Y:S01]  /*30b0*/  SHF.R.S32.HI R34, RZ, 0x1f, R4 ;  /* 0x0000001fff227819 */ /* 0x000fe20000011404 */
[----:B------:R-:W-:Y:S01]  /*30c0*/  ULDC.64 UR6, c[0x0][0x5d0] ;  /* 0x0001740000067ab9 */ /* 0x000fe20000000a00 */
[----:B------:R-:W-:Y:S01]  /*30d0*/  ISETP.GE.AND P0, PT, R28, UR8, PT ;  /* 0x000000081c007c0c */ /* 0x000fe2000bf06270 */
[----:B0-----:R-:W-:Y:S01]  /*30e0*/  IMAD.WIDE.U32 R16, R4, UR6, R26 ;  /* 0x0000000604107c25 */ /* 0x001fe2000f8e001a */
[----:B------:R-:W-:Y:S02]  /*30f0*/  SHF.R.S32.HI R33, RZ, 0x1f, R29 ;  /* 0x0000001fff217819 */ /* 0x000fe4000001141d */
[C---:B------:R-:W-:Y:S01]  /*3100*/  ISETP.GE.OR P0, PT, R29.reuse, R32, P0 ;  /* 0x000000201d00720c */ /* 0x040fe20000706670 */
[----:B------:R-:W-:Y:S01]  /*3110*/  IMAD R5, R34, UR6, RZ ;  /* 0x0000000622057c24 */ /* 0x000fe2000f8e02ff */
[----:B------:R-:W-:-:S03]  /*3120*/  IADD3 R16, P1, R29, R16, RZ ;  /* 0x000000101d107210 */ /* 0x000fc60007f3e0ff */
[----:B------:R-:W-:-:S05]  /*3130*/  IMAD R5, R4, UR7, R5 ;  /* 0x0000000704057c24 */ /* 0x000fca000f8e0205 */
[----:B------:R-:W-:-:S03]  /*3140*/  IADD3.X R17, R33, R17, R5, P1, !PT ;  /* 0x0000001121117210 */ /* 0x000fc60000ffe405 */
[----:B------:R-:W-:Y:S05]  /*3150*/  @P0 BRA `(.L_x_35) ;  /* 0x0000004400b80947 */ /* 0x000fea0003800000 */
[----:B------:R-:W0:Y:S01]  /*3160*/  LDC.64 R30, c[0x0][0x5c8] ;  /* 0x00017200ff1e7b82 */ /* 0x000e220000000a00 */
[----:B------:R-:W-:Y:S01]  /*3170*/  IMAD.WIDE R24, R6, 0x40, R14 ;  /* 0x0000004006187825 */ /* 0x000fe200078e020e */
[----:B------:R-:W-:Y:S01]  /*3180*/  ULDC.64 UR6, c[0x0][0x5c0] ;  /* 0x0001700000067ab9 */ /* 0x000fe20000000a00 */
[----:B------:R-:W-:Y:S02]  /*3190*/  BSSY B0, `(.L_x_35) ;  /* 0x000046a000007945 */ /* 0x000fe40003800000 */
[----:B------:R-:W-:-:S04]  /*31a0*/  IMAD R6, R11, -0x2, R32 ;  /* 0xfffffffe0b067824 */ /* 0x000fc800078e0220 */
[----:B------:R-:W-:Y:S02]  /*31b0*/  IMAD.IADD R6, R6, 0x1, -R29 ;  /* 0x0000000106067824 */ /* 0x000fe400078e0a1d */
[-C--:B0-----:R-:W-:Y:S02]  /*31c0*/  IMAD R5, R25, R30.reuse, RZ ;  /* 0x0000001e19057224 */ /* 0x081fe400078e02ff */
[----:B------:R-:W-:-:S04]  /*31d0*/  IMAD.WIDE.U32 R16, R24, R30, R16 ;  /* 0x0000001e18107225 */ /* 0x000fc800078e0010 */
[----:B------:R-:W-:Y:S01]  /*31e0*/  IMAD R19, R24, R31, R5 ;  /* 0x0000001f18137224 */ /* 0x000fe200078e0205 */
[----:B------:R-:W-:Y:S02]  /*31f0*/  LEA R5, P0, R30, R16, 0x3 ;  /* 0x000000101e057211 */ /* 0x000fe400078018ff */
[----:B------:R-:W-:Y:S01]  /*3200*/  IADD3 R18, P1, R16, UR6, RZ ;  /* 0x0000000610127c10 */ /* 0x000fe2000ff3e0ff */
[----:B------:R-:W-:Y:S01]  /*3210*/  IMAD.IADD R19, R17, 0x1, R19 ;  /* 0x0000000111137824 */ /* 0x000fe200078e0213 */
[----:B------:R-:W-:-:S04]  /*3220*/  IADD3 R16, P3, R5, UR6, RZ ;  /* 0x0000000605107c10 */ /* 0x000fc8000ff7e0ff */
[----:B------:R-:W-:Y:S01]  /*3230*/  LEA.HI.X R5, R30, R19, R31, 0x3, P0 ;  /* 0x000000131e057211 */ /* 0x000fe200000f1c1f */
[----:B------:R-:W-:Y:S01]  /*3240*/  IMAD.IADD R30, R13, 0x1, -R28 ;  /* 0x000000010d1e7824 */ /* 0x000fe200078e0a1c */
[----:B-----5:R-:W-:Y:S02]  /*3250*/  FSETP.NEU.AND P0, PT, R12, RZ, PT ;  /* 0x000000ff0c00720b */ /* 0x020fe40003f0d000 */
[----:B------:R-:W-:Y:S02]  /*3260*/  IADD3.X R19, R19, UR7, RZ, P1, !PT ;  /* 0x0000000713137c10 */ /* 0x000fe40008ffe4ff */
[----:B------:R-:W-:-:S09]  /*3270*/  IADD3.X R17, R5, UR7, RZ, P3, !PT ;  /* 0x0000000705117c10 */ /* 0x000fd20009ffe4ff */
[----:B------:R-:W-:Y:S05]  /*3280*/  @!P0 BRA `(.L_x_36) ;  /* 0x0000003400608947 */ /* 0x000fea0003800000 */
[----:B------:R-:W-:Y:S01]  /*3290*/  ULDC.64 UR6, c[0x0][0x5b8] ;  /* 0x00016e0000067ab9 */ /* 0x000fe20000000a00 */
[----:B------:R-:W-:Y:S01]  /*32a0*/  ULDC.64 UR8, c[0x0][0x5a8] ;  /* 0x00016a0000087ab9 */ /* 0x000fe20000000a00 */
[----:B------:R-:W-:Y:S01]  /*32b0*/  IMAD.WIDE.U32 R26, R4, UR6, R26 ;  /* 0x00000006041a7c25 */ /* 0x000fe2000f8e001a */
[----:B------:R-:W-:Y:S01]  /*32c0*/  BSSY B1, `(.L_x_37) ;  /* 0x0000010000017945 */ /* 0x000fe20003800000 */
[----:B------:R-:W-:Y:S02]  /*32d0*/  PRMT R28, RZ, 0x7610, R28 ;  /* 0x00007610ff1c7816 */ /* 0x000fe4000000001c */
[----:B------:R-:W-:Y:S01]  /*32e0*/  IMAD R5, R34, UR6, RZ ;  /* 0x0000000622057c24 */ /* 0x000fe2000f8e02ff */
[----:B------:R-:W-:-:S03]  /*32f0*/  IADD3 R26, P0, R29, R26, RZ ;  /* 0x0000001a1d1a7210 */ /* 0x000fc60007f1e0ff */
[----:B------:R-:W-:Y:S01]  /*3300*/  IMAD R5, R4, UR7, R5 ;  /* 0x0000000704057c24 */ /* 0x000fe2000f8e0205 */
[----:B------:R-:W-:Y:S02]  /*3310*/  ULDC.64 UR6, c[0x0][0x5b0] ;  /* 0x00016c0000067ab9 */ /* 0x000fe40000000a00 */
[----:B------:R-:W-:Y:S02]  /*3320*/  IMAD R29, R25, UR6, RZ ;  /* 0x00000006191d7c24 */ /* 0x000fe4000f8e02ff */
[----:B------:R-:W-:Y:S02]  /*3330*/  IADD3.X R27, R33, R27, R5, P0, !PT ;  /* 0x0000001b211b7210 */ /* 0x000fe400007fe405 */
[----:B------:R-:W-:Y:S01]  /*3340*/  ISETP.GE.AND P0, PT, R30, 0x1, PT ;  /* 0x000000011e00780c */ /* 0x000fe20003f06270 */
[C---:B------:R-:W-:Y:S02]  /*3350*/  IMAD R29, R24.reuse, UR7, R29 ;  /* 0x00000007181d7c24 */ /* 0x040fe4000f8e021d */
[----:B------:R-:W-:Y:S01]  /*3360*/  IMAD.WIDE.U32 R4, R24, UR6, R26 ;  /* 0x0000000618047c25 */ /* 0x000fe2000f8e001a */
[----:B------:R-:W-:-:S02]  /*3370*/  ISETP.LT.OR P4, PT, R6, 0x1, !P0 ;  /* 0x000000010600780c */ /* 0x000fc40004781670 */
[----:B------:R-:W-:-:S04]  /*3380*/  IADD3 R4, P1, R4, UR8, RZ ;  /* 0x0000000804047c10 */ /* 0x000fc8000ff3e0ff */
[----:B------:R-:W-:-:S07]  /*3390*/  IADD3.X R5, R5, UR9, R29, P1, !PT ;  /* 0x0000000905057c10 */ /* 0x000fce0008ffe41d */
[----:B------:R-:W-:Y:S05]  /*33a0*/  @P4 BRA `(.L_x_38) ;  /* 0x0000000000044947 */ /* 0x000fea0003800000 */
[----:B------:R0:W5:Y:S02]  /*33b0*/  LDG.E.U8 R28, desc[UR18][R4.64] ;  /* 0x00000012041c7981 */ /* 0x000164000c1e1100 */
.L_x_38:
[----:B------:R-:W-:Y:S05]  /*33c0*/  BSYNC B1 ;  /* 0x0000000000017941 */ /* 0x000fea0003800000 */
.L_x_37:
[----:B-----5:R-:W-:Y:S01]  /*33d0*/  LOP3.LUT R28, R28, 0xff, RZ, 0xc0, !PT ;  /* 0x000000ff1c1c7812 */ /* 0x020fe200078ec0ff */
[----:B------:R-:W-:Y:S01]  /*33e0*/  BSSY B1, `(.L_x_39) ;  /* 0x000000b000017945 */ /* 0x000fe20003800000 */
[----:B------:R-:W-:Y:S02]  /*33f0*/  ISETP.LT.OR P3, PT, R6, 0x2, !P0 ;  /* 0x000000020600780c */ /* 0x000fe40004761670 */
[----:B------:R-:W-:-:S05]  /*3400*/  F2FP.F16.E4M3.UNPACK_B R28, R28 ;  /* 0x0000001cff1c723e */ /* 0x000fca00020006ff */
[----:B------:R-:W-:-:S05]  /*3410*/  HADD2.F32 R29, -RZ, R28.H0_H0 ;  /* 0x2000001cff1d7230 */ /* 0x000fca0000004100 */
[----:B------:R-:W-:-:S04]  /*3420*/  FMUL R28, R29, R12 ;  /* 0x0000000c1d1c7220 */ /* 0x000fc80000400000 */
[----:B------:R-:W-:-:S05]  /*3430*/  FFMA R28, R149, R10, R28 ;  /* 0x0000000a951c7223 */ /* 0x000fca000000001c */
[----:B------:R-:W-:Y:S02]  /*3440*/  F2FP.SATFINITE.E4M3.F32.PACK_AB_MERGE_C R29, RZ, R28, RZ ;  /* 0x0000001cff1d723e */ /* 0x000fe400048070ff */
[----:B------:R-:W-:-:S03]  /*3450*/  PRMT R28, RZ, 0x7610, R28 ;  /* 0x00007610ff1c7816 */ /* 0x000fc6000000001c */
[----:B------:R1:W-:Y:S01]  /*3460*/  @!P4 STG.E.U8 desc[UR18][R18.64], R29 ;  /* 0x0000001d1200c986 */ /* 0x0003e2000c101112 */
[----:B------:R-:W-:Y:S05]  /*3470*/  @P3 BRA `(.L_x_40) ;  /* 0x0000000000043947 */ /* 0x000fea0003800000 */
[----:B------:R2:W5:Y:S02]  /*3480*/  LDG.E.U8 R28, desc[UR18][R4.64+0x1] ;  /* 0x00000112041c7981 */ /* 0x000564000c1e1100 */
.L_x_40:
[----:B------:R-:W-:Y:S05]  /*3490*/  BSYNC B1 ;  /* 0x0000000000017941 */ /* 0x000fea0003800000 */
.L_x_39:
[----:B-----5:R-:W-:Y:S01]  /*34a0*/  LOP3.LUT R28, R28, 0xff, RZ, 0xc0, !PT ;  /* 0x000000ff1c1c7812 */ /* 0x020fe200078ec0ff */
[----:B------:R-:W-:Y:S01]  /*34b0*/  BSSY B1, `(.L_x_41) ;  /* 0x0000013000017945 */ /* 0x000fe20003800000 */
[----:B------:R-:W-:Y:S02]  /*34c0*/  IADD3 R31, P1, R24, 0x8, RZ ;  /* 0x00000008181f7810 */ /* 0x000fe40007f3e0ff */
[----:B------:R-:W-:-:S03]  /*34d0*/  F2FP.F16.E4M3.UNPACK_B R28, R28 ;  /* 0x0000001cff1c723e */ /* 0x000fc600020006ff */
[----:B------:R-:W-:Y:S01]  /*34e0*/  IMAD.X R24, RZ, RZ, R25, P1 ;  /* 0x000000ffff187224 */ /* 0x000fe200008e0619 */
[----:B------:R-:W-:Y:S01]  /*34f0*/  ISETP.GE.AND P1, PT, R30, 0x9, PT ;  /* 0x000000091e00780c */ /* 0x000fe20003f26270 */
[----:B-1----:R-:W-:Y:S02]  /*3500*/  HADD2.F32 R29, -RZ, R28.H0_H0 ;  /* 0x2000001cff1d7230 */ /* 0x002fe40000004100 */
[----:B------:R-:W-:Y:S01]  /*3510*/  IMAD R24, R24, UR6, RZ ;  /* 0x0000000618187c24 */ /* 0x000fe2000f8e02ff */
[----:B------:R-:W-:Y:S01]  /*3520*/  ISETP.LT.OR P5, PT, R6, 0x1, !P1 ;  /* 0x000000010600780c */ /* 0x000fe20004fa1670 */
[----:B------:R-:W-:-:S04]  /*3530*/  IMAD.WIDE.U32 R26, R31, UR6, R26 ;  /* 0x000000061f1a7c25 */ /* 0x000fc8000f8e001a */
[----:B------:R-:W-:Y:S01]  /*3540*/  FMUL R29, R29, R12 ;  /* 0x0000000c1d1d7220 */ /* 0x000fe20000400000 */
[----:B------:R-:W-:-:S03]  /*3550*/  IMAD R31, R31, UR7, R24 ;  /* 0x000000071f1f7c24 */ /* 0x000fc6000f8e0218 */
[----:B------:R-:W-:Y:S01]  /*3560*/  FFMA R29, R144, R10, R29 ;  /* 0x0000000a901d7223 */ /* 0x000fe2000000001d */
[----:B------:R-:W-:Y:S02]  /*3570*/  IADD3 R24, P4, R26, UR8, RZ ;  /* 0x000000081a187c10 */ /* 0x000fe4000ff9e0ff */
[----:B------:R-:W-:Y:S02]  /*3580*/  PRMT R26, RZ, 0x7610, R26 ;  /* 0x00007610ff1a7816 */ /* 0x000fe4000000001a */
[----:B------:R-:W-:Y:S02]  /*3590*/  F2FP.SATFINITE.E4M3.F32.PACK_AB_MERGE_C R29, RZ, R29, RZ ;  /* 0x0000001dff1d723e */ /* 0x000fe400048070ff */
[----:B------:R-:W-:-:S03]  /*35a0*/  IADD3.X R25, R27, UR9, R31, P4, !PT ;  /* 0x000000091b197c10 */ /* 0x000fc6000a7fe41f */
[----:B------:R1:W-:Y:S01]  /*35b0*/  @!P3 STG.E.U8 desc[UR18][R18.64+0x1], R29 ;  /* 0x0000011d1200b986 */ /* 0x0003e2000c101112 */
[----:B------:R-:W-:Y:S05]  /*35c0*/  @P5 BRA `(.L_x_42) ;  /* 0x0000000000045947 */ /* 0x000fea0003800000 */
[----:B------:R3:W5:Y:S02]  /*35d0*/  LDG.E.U8 R26, desc[UR18][R24.64] ;  /* 0x00000012181a7981 */ /* 0x000764000c1e1100 */
.L_x_42:
[----:B------:R-:W-:Y:S05]  /*35e0*/  BSYNC B1 ;  /* 0x0000000000017941 */ /* 0x000fea0003800000 */
.L_x_41:
        /* <DEDUP_REMOVED lines=12> */
.L_x_44:
[----:B------:R-:W-:Y:S05]  /*36b0*/  BSYNC B1 ;  /* 0x0000000000017941 */ /* 0x000fea0003800000 */
.L_x_43:
[----:B-----5:R-:W-:Y:S01]  /*36c0*/  LOP3.LUT R26, R26, 0xff, RZ, 0xc0, !PT ;  /* 0x000000ff1a1a7812 */ /* 0x020fe200078ec0ff */
[----:B------:R-:W-:Y:S01]  /*36d0*/  BSSY B1, `(.L_x_45) ;  /* 0x000000b000017945 */ /* 0x000fe20003800000 */
[----:B------:R-:W-:Y:S02]  /*36e0*/  ISETP.LT.OR P4, PT, R6, 0x9, !P0 ;  /* 0x000000090600780c */ /* 0x000fe40004781670 */
[----:B------:R-:W-:-:S05]  /*36f0*/  F2FP.F16.E4M3.UNPACK_B R26, R26 ;  /* 0x0000001aff1a723e */ /* 0x000fca00020006ff */
[----:B----4-:R-:W-:Y:S01]  /*3700*/  HADD2.F32 R27, -RZ, R26.H0_H0 ;  /* 0x2000001aff1b7230 */ /* 0x010fe20000004100 */
[----:B------:R-:W-:-:S04]  /*3710*/  PRMT R26, RZ, 0x7610, R26 ;  /* 0x00007610ff1a7816 */ /* 0x000fc8000000001a */
[----:B------:R-:W-:-:S04]  /*3720*/  FMUL R27, R27, R12 ;  /* 0x0000000c1b1b7220 */ /* 0x000fc80000400000 */
[----:B------:R-:W-:-:S05]  /*3730*/  FFMA R27, R142, R10, R27 ;  /* 0x0000000a8e1b7223 */ /* 0x000fca000000001b */
[----:B------:R-:W-:-:S05]  /*3740*/  F2FP.SATFINITE.E4M3.F32.PACK_AB_MERGE_C R27, RZ, R27, RZ ;  /* 0x0000001bff1b723e */ /* 0x000fca00048070ff */
[----:B------:R4:W-:Y:S01]  /*3750*/  @!P3 STG.E.U8 desc[UR18][R16.64+0x1], R27 ;  /* 0x0000011b1000b986 */ /* 0x0009e2000c101112 */
[----:B------:R-:W-:Y:S05]  /*3760*/  @P4 BRA `(.L_x_46) ;  /* 0x0000000000044947 */ /* 0x000fea0003800000 */
[----:B------:R0:W5:Y:S02]  /*3770*/  LDG.E.U8 R26, desc[UR18][R4.64+0x8] ;  /* 0x00000812041a7981 */ /* 0x000164000c1e1100 */
.L_x_46:
[----:B------:R-:W-:Y:S05]  /*3780*/  BSYNC B1 ;  /* 0x0000000000017941 */ /* 0x000fea0003800000 */
.L_x_45:
[----:B-----5:R-:W-:Y:S01]  /*3790*/  LOP3.LUT R26, R26, 0xff, RZ, 0xc0, !PT ;  /* 0x000000ff1a1a7812 */ /* 0x020fe200078ec0ff */
[----:B------:R-:W-:Y:S01]  /*37a0*/  BSSY B1, `(.L_x_47) ;  /* 0x000000b000017945 */ /* 0x000fe20003800000 */
[----:B------:R-:W-:Y:S02]  /*37b0*/  ISETP.LT.OR P3, PT, R6, 0xa, !P0 ;  /* 0x0000000a0600780c */ /* 0x000fe40004761670 */
[----:B------:R-:W-:-:S05]  /*37c0*/  F2FP.F16.E4M3.UNPACK_B R26, R26 ;  /* 0x0000001aff1a723e */ /* 0x000fca00020006ff */
[----:B----4-:R-:W-:-:S05]  /*37d0*/  HADD2.F32 R27, -RZ, R26.H0_H0 ;  /* 0x2000001aff1b7230 */ /* 0x010fca0000004100 */
[----:B------:R-:W-:-:S04]  /*37e0*/  FMUL R26, R27, R12 ;  /* 0x0000000c1b1a7220 */ /* 0x000fc80000400000 */
[----:B------:R-:W-:-:S05]  /*37f0*/  FFMA R26, R145, R10, R26 ;  /* 0x0000000a911a7223 */ /* 0x000fca000000001a */
[----:B------:R-:W-:Y:S02]  /*3800*/  F2FP.SATFINITE.E4M3.F32.PACK_AB_MERGE_C R27, RZ, R26, RZ ;  /* 0x0000001aff1b723e */ /* 0x000fe400048070ff */
[----:B------:R-:W-:-:S03]  /*3810*/  PRMT R26, RZ, 0x7610, R26 ;  /* 0x00007610ff1a7816 */ /* 0x000fc6000000001a */
[----:B------:R4:W-:Y:S01]  /*3820*/  @!P4 STG.E.U8 desc[UR18][R18.64+0x8], R27 ;  /* 0x0000081b1200c986 */ /* 0x0009e2000c101112 */
[----:B------:R-:W-:Y:S05]  /*3830*/  @P3 BRA `(.L_x_48) ;  /* 0x0000000000043947 */ /* 0x000fea0003800000 */
[----:B------:R0:W5:Y:S02]  /*3840*/  LDG.E.U8 R26, desc[UR18][R4.64+0x9] ;  /* 0x00000912041a7981 */ /* 0x000164000c1e1100 */
.L_x_48:
[----:B------:R-:W-:Y:S05]  /*3850*/  BSYNC B1 ;  /* 0x0000000000017941 */ /* 0x000fea0003800000 */
.L_x_47:
        /* <DEDUP_REMOVED lines=12> */
.L_x_50:
[----:B------:R-:W-:Y:S05]  /*3920*/  BSYNC B1 ;  /* 0x0000000000017941 */ /* 0x000fea0003800000 */
.L_x_49:
        /* <DEDUP_REMOVED lines=12> */
.L_x_52:
[----:B------:R-:W-:Y:S05]  /*39f0*/  BSYNC B1 ;  /* 0x0000000000017941 */ /* 0x000fea0003800000 */
.L_x_51:
        /* <DEDUP_REMOVED lines=12> */
.L_x_54:
[----:B------:R-:W-:Y:S05]  /*3ac0*/  BSYNC B1 ;  /* 0x0000000000017941 */ /* 0x000fea0003800000 */
.L_x_53:
        /* <DEDUP_REMOVED lines=12> */
.L_x_56:
[----:B------:R-:W-:Y:S05]  /*3b90*/  BSYNC B1 ;  /* 0x0000000000017941 */ /* 0x000fea0003800000 */
.L_x_55:
        /* <DEDUP_REMOVED lines=12> */
.L_x_58:
[----:B------:R-:W-:Y:S05]  /*3c60*/  BSYNC B1 ;  /* 0x0000000000017941 */ /* 0x000fea0003800000 */
.L_x_57:
        /* <DEDUP_REMOVED lines=12> */
.L_x_60:
[----:B------:R-:W-:Y:S05]  /*3d30*/  BSYNC B1 ;  /* 0x0000000000017941 */ /* 0x000fea0003800000 */
.L_x_59:
        /* <DEDUP_REMOVED lines=12> */
.L_x_62:
[----:B------:R-:W-:Y:S05]  /*3e00*/  BSYNC B1 ;  /* 0x0000000000017941 */ /* 0x000fea0003800000 */
.L_x_61:
        /* <DEDUP_REMOVED lines=12> */
.L_x_64:
[----:B------:R-:W-:Y:S05]  /*3ed0*/  BSYNC B1 ;  /* 0x0000000000017941 */ /* 0x000fea0003800000 */
.L_x_63:
        /* <DEDUP_REMOVED lines=12> */
.L_x_66:
[----:B------:R-:W-:Y:S05]  /*3fa0*/  BSYNC B1 ;  /* 0x0000000000017941 */ /* 0x000fea0003800000 */
.L_x_65:
        /* <DEDUP_REMOVED lines=12> */
.L_x_68:
[----:B------:R-:W-:Y:S05]  /*4070*/  BSYNC B1 ;  /* 0x0000000000017941 */ /* 0x000fea0003800000 */
.L_x_67:
        /* <DEDUP_REMOVED lines=12> */
.L_x_70:
[----:B------:R-:W-:Y:S05]  /*4140*/  BSYNC B1 ;  /* 0x0000000000017941 */ /* 0x000fea0003800000 */
.L_x_69:
        /* <DEDUP_REMOVED lines=12> */
.L_x_72:
[----:B------:R-:W-:Y:S05]  /*4210*/  BSYNC B1 ;  /* 0x0000000000017941 */ /* 0x000fea0003800000 */
.L_x_71:
        /* <DEDUP_REMOVED lines=12> */
.L_x_74:
[----:B------:R-:W-:Y:S05]  /*42e0*/  BSYNC B1 ;  /* 0x0000000000017941 */ /* 0x000fea0003800000 */
.L_x_73:
        /* <DEDUP_REMOVED lines=12> */
.L_x_76:
[----:B------:R-:W-:Y:S05]  /*43b0*/  BSYNC B1 ;  /* 0x0000000000017941 */ /* 0x000fea0003800000 */
.L_x_75:
        /* <DEDUP_REMOVED lines=12> */
.L_x_78:
[----:B------:R-:W-:Y:S05]  /*4480*/  BSYNC B1 ;  /* 0x0000000000017941 */ /* 0x000fea0003800000 */
.L_x_77:
        /* <DEDUP_REMOVED lines=12> */
.L_x_80:
[----:B------:R-:W-:Y:S05]  /*4550*/  BSYNC B1 ;  /* 0x0000000000017941 */ /* 0x000fea0003800000 */
.L_x_79:
        /* <DEDUP_REMOVED lines=12> */
.L_x_82:
[----:B------:R-:W-:Y:S05]  /*4620*/  BSYNC B1 ;  /* 0x0000000000017941 */ /* 0x000fea0003800000 */
.L_x_81:
        /* <DEDUP_REMOVED lines=12> */
.L_x_84:
[----:B------:R-:W-:Y:S05]  /*46f0*/  BSYNC B1 ;  /* 0x0000000000017941 */ /* 0x000fea0003800000 */
.L_x_83:
        /* <DEDUP_REMOVED lines=12> */
.L_x_86:
[----:B------:R-:W-:Y:S05]  /*47c0*/  BSYNC B1 ;  /* 0x0000000000017941 */ /* 0x000fea0003800000 */
.L_x_85:
        /* <DEDUP_REMOVED lines=12> */
.L_x_88:
[----:B------:R-:W-:Y:S05]  /*4890*/  BSYNC B1 ;  /* 0x0000000000017941 */ /* 0x000fea0003800000 */
.L_x_87:
        /* <DEDUP_REMOVED lines=12> */
.L_x_90:
[----:B------:R-:W-:Y:S05]  /*4960*/  BSYNC B1 ;  /* 0x0000000000017941 */ /* 0x000fea0003800000 */
.L_x_89:
        /* <DEDUP_REMOVED lines=12> */
.L_x_92:
[----:B------:R-:W-:Y:S05]  /*4a30*/  BSYNC B1 ;  /* 0x0000000000017941 */ /* 0x000fea0003800000 */
.L_x_91:
        /* <DEDUP_REMOVED lines=12> */
.L_x_94:
[----:B------:R-:W-:Y:S05]  /*4b00*/  BSYNC B1 ;  /* 0x0000000000017941 */ /* 0x000fea0003800000 */
.L_x_93:
        /* <DEDUP_REMOVED lines=12> */
.L_x_96:
[----:B------:R-:W-:Y:S05]  /*4bd0*/  BSYNC B1 ;  /* 0x0000000000017941 */ /* 0x000fea0003800000 */
.L_x_95:
        /* <DEDUP_REMOVED lines=12> */
.L_x_98:
[----:B------:R-:W-:Y:S05]  /*4ca0*/  BSYNC B1 ;  /* 0x0000000000017941 */ /* 0x000fea0003800000 */
.L_x_97:
        /* <DEDUP_REMOVED lines=12> */
.L_x_100:
[----:B------:R-:W-:Y:S05]  /*4d70*/  BSYNC B1 ;  /* 0x0000000000017941 */ /* 0x000fea0003800000 */
.L_x_99:
        /* <DEDUP_REMOVED lines=12> */
.L_x_102:
[----:B------:R-:W-:Y:S05]  /*4e40*/  BSYNC B1 ;  /* 0x0000000000017941 */ /* 0x000fea0003800000 */
.L_x_101:
        /* <DEDUP_REMOVED lines=12> */
.L_x_104:
[----:B------:R-:W-:Y:S05]  /*4f10*/  BSYNC B1 ;  /* 0x0000000000017941 */ /* 0x000fea0003800000 */
.L_x_103:
        /* <DEDUP_REMOVED lines=12> */
.L_x_106:
[----:B------:R-:W-:Y:S05]  /*4fe0*/  BSYNC B1 ;  /* 0x0000000000017941 */ /* 0x000fea0003800000 */
.L_x_105:
        /* <DEDUP_REMOVED lines=12> */
.L_x_108:
[----:B------:R-:W-:Y:S05]  /*50b0*/  BSYNC B1 ;  /* 0x0000000000017941 */ /* 0x000fea0003800000 */
.L_x_107:
        /* <DEDUP_REMOVED lines=12> */
.L_x_110:
[----:B------:R-:W-:Y:S05]  /*5180*/  BSYNC B1 ;  /* 0x0000000000017941 */ /* 0x000fea0003800000 */
.L_x_109:
        /* <DEDUP_REMOVED lines=12> */
.L_x_112:
[----:B------:R-:W-:Y:S05]  /*5250*/  BSYNC B1 ;  /* 0x0000000000017941 */ /* 0x000fea0003800000 */
.L_x_111:
        /* <DEDUP_REMOVED lines=12> */
.L_x_114:
[----:B------:R-:W-:Y:S05]  /*5320*/  BSYNC B1 ;  /* 0x0000000000017941 */ /* 0x000fea0003800000 */
.L_x_113:
        /* <DEDUP_REMOVED lines=12> */
.L_x_116:
[----:B------:R-:W-:Y:S05]  /*53f0*/  BSYNC B1 ;  /* 0x0000000000017941 */ /* 0x000fea0003800000 */
.L_x_115:
        /* <DEDUP_REMOVED lines=12> */
.L_x_118:
[----:B------:R-:W-:Y:S05]  /*54c0*/  BSYNC B1 ;  /* 0x0000000000017941 */ /* 0x000fea0003800000 */
.L_x_117:
        /* <DEDUP_REMOVED lines=12> */
.L_x_120:
[----:B------:R-:W-:Y:S05]  /*5590*/  BSYNC B1 ;  /* 0x0000000000017941 */ /* 0x000fea0003800000 */
.L_x_119:
        /* <DEDUP_REMOVED lines=12> */
.L_x_122:
[----:B------:R-:W-:Y:S05]  /*5660*/  BSYNC B1 ;  /* 0x0000000000017941 */ /* 0x000fea0003800000 */
.L_x_121:
        /* <DEDUP_REMOVED lines=12> */
.L_x_124:
[----:B------:R-:W-:Y:S05]  /*5730*/  BSYNC B1 ;  /* 0x0000000000017941 */ /* 0x000fea0003800000 */
.L_x_123:
        /* <DEDUP_REMOVED lines=12> */
.L_x_126:
[----:B------:R-:W-:Y:S05]  /*5800*/  BSYNC B1 ;  /* 0x0000000000017941 */ /* 0x000fea0003800000 */
.L_x_125:
        /* <DEDUP_REMOVED lines=12> */
.L_x_128:
[----:B------:R-:W-:Y:S05]  /*58d0*/  BSYNC B1 ;  /* 0x0000000000017941 */ /* 0x000fea0003800000 */
.L_x_127:
        /* <DEDUP_REMOVED lines=12> */
.L_x_130:
[----:B------:R-:W-:Y:S05]  /*59a0*/  BSYNC B1 ;  /* 0x0000000000017941 */ /* 0x000fea0003800000 */
.L_x_129:
        /* <DEDUP_REMOVED lines=12> */
.L_x_132:
[----:B------:R-:W-:Y:S05]  /*5a70*/  BSYNC B1 ;  /* 0x0000000000017941 */ /* 0x000fea0003800000 */
.L_x_131:
        /* <DEDUP_REMOVED lines=12> */
.L_x_134:
[----:B------:R-:W-:Y:S05]  /*5b40*/  BSYNC B1 ;  /* 0x0000000000017941 */ /* 0x000fea0003800000 */
.L_x_133:
        /* <DEDUP_REMOVED lines=12> */
.L_x_136:
[----:B------:R-:W-:Y:S05]  /*5c10*/  BSYNC B1 ;  /* 0x0000000000017941 */ /* 0x000fea0003800000 */
.L_x_135:
        /* <DEDUP_REMOVED lines=12> */
.L_x_138:
[----:B------:R-:W-:Y:S05]  /*5ce0*/  BSYNC B1 ;  /* 0x0000000000017941 */ /* 0x000fea0003800000 */
.L_x_137:
        /* <DEDUP_REMOVED lines=12> */
.L_x_140:
[----:B------:R-:W-:Y:S05]  /*5db0*/  BSYNC B1 ;  /* 0x0000000000017941 */ /* 0x000fea0003800000 */
.L_x_139:
        /* <DEDUP_REMOVED lines=12> */
.L_x_142:
[----:B------:R-:W-:Y:S05]  /*5e80*/  BSYNC B1 ;  /* 0x0000000000017941 */ /* 0x000fea0003800000 */
.L_x_141:
        /* <DEDUP_REMOVED lines=12> */
.L_x_144:
[----:B------:R-:W-:Y:S05]  /*5f50*/  BSYNC B1 ;  /* 0x0000000000017941 */ /* 0x000fea0003800000 */
.L_x_143:
        /* <DEDUP_REMOVED lines=12> */
.L_x_146:
[----:B------:R-:W-:Y:S05]  /*6020*/  BSYNC B1 ;  /* 0x0000000000017941 */ /* 0x000fea0003800000 */
.L_x_145:
        /* <DEDUP_REMOVED lines=12> */
.L_x_148:
[----:B------:R-:W-:Y:S05]  /*60f0*/  BSYNC B1 ;  /* 0x0000000000017941 */ /* 0x000fea0003800000 */
.L_x_147:
        /* <DEDUP_REMOVED lines=12> */
.L_x_150:
[----:B------:R-:W-:Y:S05]  /*61c0*/  BSYNC B1 ;  /* 0x0000000000017941 */ /* 0x000fea0003800000 */
.L_x_149:
        /* <DEDUP_REMOVED lines=12> */
.L_x_152:
[----:B------:R-:W-:Y:S05]  /*6290*/  BSYNC B1 ;  /* 0x0000000000017941 */ /* 0x000fea0003800000 */
.L_x_151:
        /* <DEDUP_REMOVED lines=12> */
.L_x_154:
[----:B------:R-:W-:Y:S05]  /*6360*/  BSYNC B1 ;  /* 0x0000000000017941 */ /* 0x000fea0003800000 */
.L_x_153:
        /* <DEDUP_REMOVED lines=12> */
.L_x_156:
[----:B------:R-:W-:Y:S05]  /*6430*/  BSYNC B1 ;  /* 0x0000000000017941 */ /* 0x000fea0003800000 */
.L_x_155:
        /* <DEDUP_REMOVED lines=12> */
.L_x_158:
[----:B------:R-:W-:Y:S05]  /*6500*/  BSYNC B1 ;  /* 0x0000000000017941 */ /* 0x000fea0003800000 */
.L_x_157:
[----:B-----5:R-:W-:Y:S01]  /*6510*/  LOP3.LUT R26, R26, 0xff, RZ, 0xc0, !PT ;  /* 0x000000ff1a1a7812 */ /* 0x020fe200078ec0ff */
[----:B------:R-:W-:Y:S01]  /*6520*/  BSSY B1, `(.L_x_159) ;  /* 0x000000b000017945 */ /* 0x000fe20003800000 */
[----:B------:R-:W-:Y:S02]  /*6530*/  ISETP.LT.OR P0, PT, R6, 0x7a, !P0 ;  /* 0x0000007a0600780c */ /* 0x000fe40004701670 */
[----:B------:R-:W-:-:S05]  /*6540*/  F2FP.F16.E4M3.UNPACK_B R26, R26 ;  /* 0x0000001aff1a723e */ /* 0x000fca00020006ff */
[----:B----4-:R-:W-:-:S05]  /*6550*/  HADD2.F32 R27, -RZ, R26.H0_H0 ;  /* 0x2000001aff1b7230 */ /* 0x010fca0000004100 */
[----:B------:R-:W-:-:S04]  /*6560*/  FMUL R26, R27, R12 ;  /* 0x0000000c1b1a7220 */ /* 0x000fc80000400000 */
[----:B------:R-:W-:Y:S01]  /*6570*/  FFMA R26, R21, R10, R26 ;  /* 0x0000000a151a7223 */ /* 0x000fe2000000001a */
[----:B------:R-:W-:-:S04]  /*6580*/  PRMT R21, RZ, 0x7610, R21 ;  /* 0x00007610ff157816 */ /* 0x000fc80000000015 */
[----:B------:R-:W-:-:S05]  /*6590*/  F2FP.SATFINITE.E4M3.F32.PACK_AB_MERGE_C R27, RZ, R26, RZ ;  /* 0x0000001aff1b723e */ /* 0x000fca00048070ff */
[----:B------:R4:W-:Y:S01]  /*65a0*/  @!P4 STG.E.U8 desc[UR18][R18.64+0x78], R27 ;  /* 0x0000781b1200c986 */ /* 0x0009e2000c101112 */
[----:B------:R-:W-:Y:S05]  /*65b0*/  @P0 BRA `(.L_x_160) ;  /* 0x0000000000040947 */ /* 0x000fea0003800000 */
[----:B------:R0:W5:Y:S02]  /*65c0*/  LDG.E.U8 R21, desc[UR18][R4.64+0x79] ;  /* 0x0000791204157981 */ /* 0x000164000c1e1100 */
.L_x_160:
[----:B------:R-:W-:Y:S05]  /*65d0*/  BSYNC B1 ;  /* 0x0000000000017941 */ /* 0x000fea0003800000 */
.L_x_159:
[----:B-----5:R-:W-:Y:S01]  /*65e0*/  LOP3.LUT R21, R21, 0xff, RZ, 0xc0, !PT ;  /* 0x000000ff15157812 */ /* 0x020fe200078ec0ff */
[----:B------:R-:W-:Y:S01]  /*65f0*/  BSSY B1, `(.L_x_161) ;  /* 0x000000b000017945 */ /* 0x000fe20003800000 */
[----:B------:R-:W-:Y:S02]  /*6600*/  ISETP.LT.OR P3, PT, R6, 0x79, !P1 ;  /* 0x000000790600780c */ /* 0x000fe40004f61670 */
[----:B------:R-:W-:Y:S02]  /*6610*/  F2FP.F16.E4M3.UNPACK_B R21, R21 ;  /* 0x00000015ff15723e */ /* 0x000fe400020006ff */
[----:B0-2---:R-:W-:-:S03]  /*6620*/  PRMT R4, RZ, 0x7610, R4 ;  /* 0x00007610ff047816 */ /* 0x005fc60000000004 */
[----:B------:R-:W-:-:S05]  /*6630*/  HADD2.F32 R21, -RZ, R21.H0_H0 ;  /* 0x20000015ff157230 */ /* 0x000fca0000004100 */
[----:B------:R-:W-:-:S04]  /*6640*/  FMUL R21, R21, R12 ;  /* 0x0000000c15157220 */ /* 0x000fc80000400000 */
[----:B------:R-:W-:-:S05]  /*6650*/  FFMA R21, R20, R10, R21 ;  /* 0x0000000a14157223 */ /* 0x000fca0000000015 */
[----:B------:R-:W-:-:S05]  /*6660*/  F2FP.SATFINITE.E4M3.F32.PACK_AB_MERGE_C R21, RZ, R21, RZ ;  /* 0x00000015ff15723e */ /* 0x000fca00048070ff */
[----:B------:R0:W-:Y:S01]  /*6670*/  @!P0 STG.E.U8 desc[UR18][R18.64+0x79], R21 ;  /* 0x0000791512008986 */ /* 0x0001e2000c101112 */
[----:B------:R-:W-:Y:S05]  /*6680*/  @P3 BRA `(.L_x_162) ;  /* 0x0000000000043947 */ /* 0x000fea0003800000 */
[----:B------:R2:W5:Y:S02]  /*6690*/  LDG.E.U8 R4, desc[UR18][R24.64+0x78] ;  /* 0x0000781218047981 */ /* 0x000564000c1e1100 */
.L_x_162:
[----:B------:R-:W-:Y:S05]  /*66a0*/  BSYNC B1 ;  /* 0x0000000000017941 */ /* 0x000fea0003800000 */
.L_x_161:
        /* <DEDUP_REMOVED lines=12> */
.L_x_164:
[----:B------:R-:W-:Y:S05]  /*6770*/  BSYNC B1 ;  /* 0x0000000000017941 */ /* 0x000fea0003800000 */
.L_x_163:
[----:B------:R-:W-:Y:S05]  /*6780*/  @P1 BRA `(.L_x_165) ;  /* 0x0000001000281947 */ /* 0x000fea0003800000 */
[----:B-----5:R-:W-:-:S04]  /*6790*/  LOP3.LUT R4, R4, 0xff, RZ, 0xc0, !PT ;  /* 0x000000ff04047812 */ /* 0x020fc800078ec0ff */
[----:B------:R-:W-:-:S05]  /*67a0*/  F2FP.F16.E4M3.UNPACK_B R4, R4 ;  /* 0x00000004ff04723e */ /* 0x000fca00020006ff */
[----:B0-----:R-:W-:-:S05]  /*67b0*/  HADD2.F32 R5, -RZ, R4.H0_H0 ;  /* 0x20000004ff057230 */ /* 0x001fca0000004100 */
[----:B------:R-:W-:-:S04]  /*67c0*/  FMUL R5, R5, R12 ;  /* 0x0000000c05057220 */ /* 0x000fc80000400000 */
[----:B------:R-:W-:-:S05]  /*67d0*/  FFMA R5, R22, R10, R5 ;  /* 0x0000000a16057223 */ /* 0x000fca0000000005 */
[----:B------:R-:W-:-:S05]  /*67e0*/  F2FP.SATFINITE.E4M3.F32.PACK_AB_MERGE_C R5, RZ, R5, RZ ;  /* 0x00000005ff05723e */ /* 0x000fca00048070ff */
[----:B------:R0:W-:Y:S01]  /*67f0*/  STG.E.U8 desc[UR18][R16.64+0x79], R5 ;  /* 0x0000790510007986 */ /* 0x0001e2000c101112 */
[----:B------:R-:W-:Y:S05]  /*6800*/  BRA `(.L_x_165) ;  /* 0x0000001000087947 */ /* 0x000fea0003800000 */
.L_x_36:
[----:B------:R-:W-:Y:S01]  /*6810*/  ISETP.GE.AND P1, PT, R30, 0x1, PT ;  /* 0x000000011e00780c */ /* 0x000fe20003f26270 */
[-C--:B------:R-:W-:Y:S01]  /*6820*/  FMUL R149, R149, R10.reuse ;  /* 0x0000000a95957220 */ /* 0x080fe20000400000 */
[-C--:B------:R-:W-:Y:S01]  /*6830*/  FMUL R144, R144, R10.reuse ;  /* 0x0000000a90907220 */ /* 0x080fe20000400000 */
[----:B------:R-:W-:Y:S01]  /*6840*/  ISETP.GE.AND P0, PT, R30, 0x9, PT ;  /* 0x000000091e00780c */ /* 0x000fe20003f06270 */
[-C--:B------:R-:W-:Y:S01]  /*6850*/  FMUL R147, R147, R10.reuse ;  /* 0x0000000a93937220 */ /* 0x080fe20000400000 */
[----:B------:R-:W-:Y:S01]  /*6860*/  ISETP.LT.OR P4, PT, R6, 0x1, !P1 ;  /* 0x000000010600780c */ /* 0x000fe20004f81670 */
[-C--:B------:R-:W-:Y:S01]  /*6870*/  FMUL R142, R142, R10.reuse ;  /* 0x0000000a8e8e7220 */ /* 0x080fe20000400000 */
[----:B------:R-:W-:Y:S01]  /*6880*/  ISETP.LT.OR P5, PT, R6, 0x2, !P1 ;  /* 0x000000020600780c */ /* 0x000fe20004fa1670 */
[-C--:B------:R-:W-:Y:S01]  /*6890*/  FMUL R145, R145, R10.reuse ;  /* 0x0000000a91917220 */ /* 0x080fe20000400000 */
[----:B------:R-:W-:Y:S01]  /*68a0*/  F2FP.SATFINITE.E4M3.F32.PACK_AB_MERGE_C R149, RZ, R149, RZ ;  /* 0x00000095ff95723e */ /* 0x000fe200048070ff */
[----:B------:R-:W-:Y:S01]  /*68b0*/  FMUL R140, R140, R10 ;  /* 0x0000000a8c8c7220 */ /* 0x000fe20000400000 */
[----:B------:R-:W-:Y:S01]  /*68c0*/  F2FP.SATFINITE.E4M3.F32.PACK_AB_MERGE_C R5, RZ, R144, RZ ;  /* 0x00000090ff05723e */ /* 0x000fe200048070ff */
[-C--:B------:R-:W-:Y:S01]  /*68d0*/  FMUL R143, R143, R10.reuse ;  /* 0x0000000a8f8f7220 */ /* 0x080fe20000400000 */
[----:B------:R-:W-:Y:S01]  /*68e0*/  ISETP.LT.OR P3, PT, R6, 0x1, !P0 ;  /* 0x000000010600780c */ /* 0x000fe20004761670 */
[-C--:B------:R-:W-:Y:S01]  /*68f0*/  FMUL R138, R138, R10.reuse ;  /* 0x0000000a8a8a7220 */ /* 0x080fe20000400000 */
[C---:B------:R-:W-:Y:S01]  /*6900*/  ISETP.LT.OR P6, PT, R6.reuse, 0xa, !P1 ;  /* 0x0000000a0600780c */ /* 0x040fe20004fc1670 */
[-C--:B------:R-:W-:Y:S01]  /*6910*/  FMUL R141, R141, R10.reuse ;  /* 0x0000000a8d8d7220 */ /* 0x080fe20000400000 */
[----:B------:R-:W-:Y:S01]  /*6920*/  F2FP.SATFINITE.E4M3.F32.PACK_AB_MERGE_C R147, RZ, R147, RZ ;  /* 0x00000093ff93723e */ /* 0x000fe200048070ff */
[----:B------:R-:W-:Y:S01]  /*6930*/  @!P4 STG.E.U8 desc[UR18][R18.64], R149 ;  /* 0x000000951200c986 */ /* 0x000fe2000c101112 */
[----:B------:R-:W-:Y:S01]  /*6940*/  ISETP.LT.OR P4, PT, R6, 0x2, !P0 ;  /* 0x000000020600780c */ /* 0x000fe20004781670 */
[----:B------:R-:W-:Y:S01]  /*6950*/  FMUL R136, R136, R10 ;  /* 0x0000000a88887220 */ /* 0x000fe20000400000 */
[----:B------:R-:W-:Y:S01]  /*6960*/  F2FP.SATFINITE.E4M3.F32.PACK_AB_MERGE_C R25, RZ, R142, RZ ;  /* 0x0000008eff19723e */ /* 0x000fe200048070ff */
[----:B------:R0:W-:Y:S01]  /*6970*/  @!P5 STG.E.U8 desc[UR18][R18.64+0x1], R5 ;  /* 0x000001051200d986 */ /* 0x0001e2000c101112 */
[C---:B------:R-:W-:Y:S01]  /*6980*/  ISETP.LT.OR P5, PT, R6.reuse, 0x9, !P1 ;  /* 0x000000090600780c */ /* 0x040fe20004fa1670 */
[-C--:B------:R-:W-:Y:S01]  /*6990*/  FMUL R139, R139, R10.reuse ;  /* 0x0000000a8b8b7220 */ /* 0x080fe20000400000 */
[----:B------:R-:W-:Y:S01]  /*69a0*/  F2FP.SATFINITE.E4M3.F32.PACK_AB_MERGE_C R145, RZ, R145, RZ ;  /* 0x00000091ff91723e */ /* 0x000fe200048070ff */
[----:B------:R-:W-:Y:S01]  /*69b0*/  @!P3 STG.E.U8 desc[UR18][R16.64], R147 ;  /* 0x000000931000b986 */ /* 0x000fe2000c101112 */
[----:B------:R-:W-:Y:S01]  /*69c0*/  ISETP.LT.OR P3, PT, R6, 0x9, !P0 ;  /* 0x000000090600780c */ /* 0x000fe20004761670 */
[-C--:B------:R-:W-:Y:S01]  /*69d0*/  FMUL R134, R134, R10.reuse ;  /* 0x0000000a86867220 */ /* 0x080fe20000400000 */
[----:B------:R-:W-:Y:S01]  /*69e0*/  F2FP.SATFINITE.E4M3.F32.PACK_AB_MERGE_C R143, RZ, R143, RZ ;  /* 0x0000008fff8f723e */ /* 0x000fe200048070ff */
[-C--:B------:R-:W-:Y:S01]  /*69f0*/  FMUL R137, R137, R10.reuse ;  /* 0x0000000a89897220 */ /* 0x080fe20000400000 */
[----:B------:R-:W-:Y:S01]  /*6a00*/  F2FP.SATFINITE.E4M3.F32.PACK_AB_MERGE_C R141, RZ, R141, RZ ;  /* 0x0000008dff8d723e */ /* 0x000fe200048070ff */
[----:B------:R1:W-:Y:S01]  /*6a10*/  @!P4 STG.E.U8 desc[UR18][R16.64+0x1], R25 ;  /* 0x000001191000c986 */ /* 0x0003e2000c101112 */
[----:B------:R-:W-:Y:S01]  /*6a20*/  ISETP.LT.OR P4, PT, R6, 0xa, !P0 ;  /* 0x0000000a0600780c */ /* 0x000fe20004781670 */
[----:B------:R-:W-:Y:S01]  /*6a30*/  FMUL R132, R132, R10 ;  /* 0x0000000a84847220 */ /* 0x000fe20000400000 */
[----:B0-----:R-:W-:Y:S01]  /*6a40*/  F2FP.SATFINITE.E4M3.F32.PACK_AB_MERGE_C R5, RZ, R140, RZ ;  /* 0x0000008cff05723e */ /* 0x001fe200048070ff */
[----:B------:R-:W-:Y:S01]  /*6a50*/  @!P5 STG.E.U8 desc[UR18][R18.64+0x8], R145 ;  /* 0x000008911200d986 */ /* 0x000fe2000c101112 */
[C---:B------:R-:W-:Y:S01]  /*6a60*/  ISETP.LT.OR P5, PT, R6.reuse, 0x11, !P1 ;  /* 0x000000110600780c */ /* 0x040fe20004fa1670 */
[-C--:B------:R-:W-:Y:S01]  /*6a70*/  FMUL R135, R135, R10.reuse ;  /* 0x0000000a87877220 */ /* 0x080fe20000400000 */
[----:B------:R-:W-:Y:S01]  /*6a80*/  F2FP.SATFINITE.E4M3.F32.PACK_AB_MERGE_C R139, RZ, R139, RZ ;  /* 0x0000008bff8b723e */ /* 0x000fe200048070ff */
[----:B------:R0:W-:Y:S01]  /*6a90*/  @!P6 STG.E.U8 desc[UR18][R18.64+0x9], R5 ;  /* 0x000009051200e986 */ /* 0x0001e2000c101112 */
[----:B------:R-:W-:Y:S01]  /*6aa0*/  ISETP.LT.OR P6, PT, R6, 0x12, !P1 ;  /* 0x000000120600780c */ /* 0x000fe20004fc1670 */
[----:B------:R-:W-:Y:S01]  /*6ab0*/  FMUL R130, R130, R10 ;  /* 0x0000000a82827220 */ /* 0x000fe20000400000 */
[----:B------:R-:W-:Y:S01]  /*6ac0*/  F2FP.SATFINITE.E4M3.F32.PACK_AB_MERGE_C R137, RZ, R137, RZ ;  /* 0x00000089ff89723e */ /* 0x000fe200048070ff */
[----:B------:R-:W-:Y:S01]  /*6ad0*/  @!P3 STG.E.U8 desc[UR18][R16.64+0x8], R143 ;  /* 0x0000088f1000b986 */ /* 0x000fe2000c101112 */
[----:B-1----:R-:W-:Y:S01]  /*6ae0*/  F2FP.SATFINITE.E4M3.F32.PACK_AB_MERGE_C R25, RZ, R138, RZ ;  /* 0x0000008aff19723e */ /* 0x002fe200048070ff */
[-C--:B------:R-:W-:Y:S01]  /*6af0*/  FMUL R133, R133, R10.reuse ;  /* 0x0000000a85857220 */ /* 0x080fe20000400000 */
[----:B------:R-:W-:Y:S01]  /*6b00*/  ISETP.LT.OR P3, PT, R6, 0x11, !P0 ;  /* 0x000000110600780c */ /* 0x000fe20004761670 */
[-C--:B------:R-:W-:Y:S01]  /*6b10*/  FMUL R128, R128, R10.reuse ;  /* 0x0000000a80807220 */ /* 0x080fe20000400000 */
[----:B------:R-:W-:Y:S01]  /*6b20*/  F2FP.SATFINITE.E4M3.F32.PACK_AB_MERGE_C R135, RZ, R135, RZ ;  /* 0x00000087ff87723e */ /* 0x000fe200048070ff */
[----:B------:R1:W-:Y:S01]  /*6b30*/  @!P4 STG.E.U8 desc[UR18][R16.64+0x9], R25 ;  /* 0x000009191000c986 */ /* 0x0003e2000c101112 */
[C---:B------:R-:W-:Y:S01]  /*6b40*/  ISETP.LT.OR P4, PT, R6.reuse, 0x12, !P0 ;  /* 0x000000120600780c */ /* 0x040fe20004781670 */
[----:B------:R-:W-:Y:S01]  /*6b50*/  FMUL R131, R131, R10 ;  /* 0x0000000a83837220 */ /* 0x000fe20000400000 */
[----:B0-----:R-:W-:Y:S01]  /*6b60*/  F2FP.SATFINITE.E4M3.F32.PACK_AB_MERGE_C R5, RZ, R136, RZ ;  /* 0x00000088ff05723e */ /* 0x001fe200048070ff */
[----:B------:R-:W-:Y:S01]  /*6b70*/  @!P5 STG.E.U8 desc[UR18][R18.64+0x10], R141 ;  /* 0x0000108d1200d986 */ /* 0x000fe2000c101112 */
[----:B------:R-:W-:Y:S01]  /*6b80*/  ISETP.LT.OR P5, PT, R6, 0x19, !P1 ;  /* 0x000000190600780c */ /* 0x000fe20004fa1670 */
[-C--:B------:R-:W-:Y:S01]  /*6b90*/  FMUL R126, R126, R10.reuse ;  /* 0x0000000a7e7e7220 */ /* 0x080fe20000400000 */
[----:B------:R-:W-:Y:S01]  /*6ba0*/  F2FP.SATFINITE.E4M3.F32.PACK_AB_MERGE_C R133, RZ, R133, RZ ;  /* 0x00000085ff85723e */ /* 0x000fe200048070ff */
[----:B------:R0:W-:Y:S01]  /*6bb0*/  @!P6 STG.E.U8 desc[UR18][R18.64+0x11], R5 ;  /* 0x000011051200e986 */ /* 0x0001e2000c101112 */
[----:B------:R-:W-:Y:S01]  /*6bc0*/  ISETP.LT.OR P6, PT, R6, 0x1a, !P1 ;  /* 0x0000001a0600780c */ /* 0x000fe20004fc1670 */
[-C--:B------:R-:W-:Y:S01]  /*6bd0*/  FMUL R129, R129, R10.reuse ;  /* 0x0000000a81817220 */ /* 0x080fe20000400000 */
[----:B------:R-:W-:Y:S01]  /*6be0*/  FMUL R124, R124, R10 ;  /* 0x0000000a7c7c7220 */ /* 0x000fe20000400000 */
[----:B-1----:R-:W-:Y:S01]  /*6bf0*/  F2FP.SATFINITE.E4M3.F32.PACK_AB_MERGE_C R25, RZ, R134, RZ ;  /* 0x00000086ff19723e */ /* 0x002fe200048070ff */
[----:B------:R-:W-:Y:S01]  /*6c00*/  @!P3 STG.E.U8 desc[UR18][R16.64+0x10], R139 ;  /* 0x0000108b1000b986 */ /* 0x000fe2000c101112 */
[C---:B------:R-:W-:Y:S01]  /*6c10*/  ISETP.LT.OR P3, PT, R6.reuse, 0x19, !P0 ;  /* 0x000000190600780c */ /* 0x040fe20004761670 */
        /* <DEDUP_REMOVED lines=37> */
[-C--:B------:R-:W-:Y:S01]  /*6e70*/  FMUL R112, R112, R10.reuse ;  /* 0x0000000a70707220 */ /* 0x080fe20000400000 */
        /* <DEDUP_REMOVED lines=81> */
[C---:B------:R-:W-:Y:S01]  /*7390*/  ISETP.LT.OR P6, PT, R6.reuse, 0x52, !P1 ;  /* 0x000000520600780c */ /* 0x040fe20004fc1670 */
        /* <DEDUP_REMOVED lines=22> */
[----:B------:R-:W-:-:S02]  /*7500*/  ISETP.LT.OR P3, PT, R6, 0x59, !P0 ;  /* 0x000000590600780c */ /* 0x000fc40004761670 */
[----:B------:R-:W-:Y:S01]  /*7510*/  F2FP.SATFINITE.E4M3.F32.PACK_AB_MERGE_C R91, RZ, R91, RZ ;  /* 0x0000005bff5b723e */ /* 0x000fe200048070ff */
[----:B------:R1:W-:Y:S01]  /*7520*/  @!P4 STG.E.U8 desc[UR18][R16.64+0x51], R25 ;  /* 0x000051191000c986 */ /* 0x0003e2000c101112 */
[C---:B------:R-:W-:Y:S02]  /*7530*/  ISETP.LT.OR P4, PT, R6.reuse, 0x5a, !P0 ;  /* 0x0000005a0600780c */ /* 0x040fe40004781670 */
[----:B0-----:R-:W-:Y:S01]  /*7540*/  F2FP.SATFINITE.E4M3.F32.PACK_AB_MERGE_C R5, RZ, R100, RZ ;  /* 0x00000064ff05723e */ /* 0x001fe200048070ff */
[----:B------:R-:W-:Y:S01]  /*7550*/  @!P5 STG.E.U8 desc[UR18][R18.64+0x58], R105 ;  /* 0x000058691200d986 */ /* 0x000fe2000c101112 */
[C---:B------:R-:W-:Y:S02]  /*7560*/  ISETP.LT.OR P5, PT, R6.reuse, 0x61, !P1 ;  /* 0x000000610600780c */ /* 0x040fe40004fa1670 */
[----:B------:R-:W-:Y:S01]  /*7570*/  F2FP.SATFINITE.E4M3.F32.PACK_AB_MERGE_C R21, RZ, R21, RZ ;  /* 0x00000015ff15723e */ /* 0x000fe200048070ff */
[----:B------:R0:W-:Y:S01]  /*7580*/  @!P6 STG.E.U8 desc[UR18][R18.64+0x59], R5 ;  /* 0x000059051200e986 */ /* 0x0001e2000c101112 */
[----:B------:R-:W-:-:S02]  /*7590*/  ISETP.LT.OR P6, PT, R6, 0x62, !P1 ;  /* 0x000000620600780c */ /* 0x000fc40004fc1670 */
[----:B------:R-:W-:Y:S01]  /*75a0*/  F2FP.SATFINITE.E4M3.F32.PACK_AB_MERGE_C R23, RZ, R23, RZ ;  /* 0x00000017ff17723e */ /* 0x000fe200048070ff */
[----:B------:R-:W-:Y:S01]  /*75b0*/  @!P3 STG.E.U8 desc[UR18][R16.64+0x58], R103 ;  /* 0x000058671000b986 */ /* 0x000fe2000c101112 */
[----:B-1----:R-:W-:Y:S02]  /*75c0*/  F2FP.SATFINITE.E4M3.F32.PACK_AB_MERGE_C R25, RZ, R98, RZ ;  /* 0x00000062ff19723e */ /* 0x002fe400048070ff */
[C---:B------:R-:W-:Y:S02]  /*75d0*/  ISETP.LT.OR P3, PT, R6.reuse, 0x61, !P0 ;  /* 0x000000610600780c */ /* 0x040fe40004761670 */
[----:B------:R-:W-:Y:S01]  /*75e0*/  F2FP.SATFINITE.E4M3.F32.PACK_AB_MERGE_C R27, RZ, R22, RZ ;  /* 0x00000016ff1b723e */ /* 0x000fe200048070ff */
[----:B------:R1:W-:Y:S01]  /*75f0*/  @!P4 STG.E.U8 desc[UR18][R16.64+0x59], R25 ;  /* 0x000059191000c986 */ /* 0x0003e2000c101112 */
[C---:B------:R-:W-:Y:S02]  /*7600*/  ISETP.LT.OR P4, PT, R6.reuse, 0x62, !P0 ;  /* 0x000000620600780c */ /* 0x040fe40004781670 */
[----:B0-----:R-:W-:Y:S01]  /*7610*/  F2FP.SATFINITE.E4M3.F32.PACK_AB_MERGE_C R5, RZ, R96, RZ ;  /* 0x00000060ff05723e */ /* 0x001fe200048070ff */
[----:B------:R-:W-:Y:S01]  /*7620*/  @!P5 STG.E.U8 desc[UR18][R18.64+0x60], R101 ;  /* 0x000060651200d986 */ /* 0x000fe2000c101112 */
[----:B------:R-:W-:-:S03]  /*7630*/  ISETP.LT.OR P5, PT, R6, 0x69, !P1 ;  /* 0x000000690600780c */ /* 0x000fc60004fa1670 */
[----:B------:R0:W-:Y:S01]  /*7640*/  @!P6 STG.E.U8 desc[UR18][R18.64+0x61], R5 ;  /* 0x000061051200e986 */ /* 0x0001e2000c101112 */
[C---:B------:R-:W-:Y:S02]  /*7650*/  ISETP.LT.OR P6, PT, R6.reuse, 0x6a, !P1 ;  /* 0x0000006a0600780c */ /* 0x040fe40004fc1670 */
[----:B-1----:R-:W-:Y:S01]  /*7660*/  F2FP.SATFINITE.E4M3.F32.PACK_AB_MERGE_C R25, RZ, R94, RZ ;  /* 0x0000005eff19723e */ /* 0x002fe200048070ff */
[----:B------:R-:W-:Y:S01]  /*7670*/  @!P3 STG.E.U8 desc[UR18][R16.64+0x60], R99 ;  /* 0x000060631000b986 */ /* 0x000fe2000c101112 */
[----:B------:R-:W-:-:S03]  /*7680*/  ISETP.LT.OR P3, PT, R6, 0x69, !P0 ;  /* 0x000000690600780c */ /* 0x000fc60004761670 */
        /* <DEDUP_REMOVED lines=12> */
[C---:B------:R-:W-:Y:S01]  /*7750*/  ISETP.LT.OR P1, PT, R6.reuse, 0x7a, !P1 ;  /* 0x0000007a0600780c */ /* 0x040fe20004f21670 */
[----:B------:R2:W-:Y:S01]  /*7760*/  @!P5 STG.E.U8 desc[UR18][R18.64+0x70], R93 ;  /* 0x0000705d1200d986 */ /* 0x0005e2000c101112 */
[C---:B------:R-:W-:Y:S02]  /*7770*/  ISETP.LT.OR P5, PT, R6.reuse, 0x72, !P0 ;  /* 0x000000720600780c */ /* 0x040fe400047a1670 */
[----:B0-----:R-:W-:Y:S01]  /*7780*/  F2FP.SATFINITE.E4M3.F32.PACK_AB_MERGE_C R5, RZ, R88, RZ ;  /* 0x00000058ff05723e */ /* 0x001fe200048070ff */
[----:B------:R2:W-:Y:S01]  /*7790*/  @!P6 STG.E.U8 desc[UR18][R18.64+0x71], R89 ;  /* 0x000071591200e986 */ /* 0x0005e2000c101112 */
[C---:B------:R-:W-:Y:S02]  /*77a0*/  ISETP.LT.OR P6, PT, R6.reuse, 0x79, !P0 ;  /* 0x000000790600780c */ /* 0x040fe400047c1670 */
[----:B------:R-:W-:Y:S01]  /*77b0*/  ISETP.LT.OR P0, PT, R6, 0x7a, !P0 ;  /* 0x0000007a0600780c */ /* 0x000fe20004701670 */
[----:B------:R2:W-:Y:S01]  /*77c0*/  @!P3 STG.E.U8 desc[UR18][R16.64+0x70], R91 ;  /* 0x0000705b1000b986 */ /* 0x0005e2000c101112 */
[----:B-1----:R-:W-:-:S05]  /*77d0*/  F2FP.SATFINITE.E4M3.F32.PACK_AB_MERGE_C R25, RZ, R20, RZ ;  /* 0x00000014ff19723e */ /* 0x002fca00048070ff */
[----:B------:R2:W-:Y:S04]  /*77e0*/  @!P5 STG.E.U8 desc[UR18][R16.64+0x71], R5 ;  /* 0x000071051000d986 */ /* 0x0005e8000c101112 */
[----:B------:R2:W-:Y:S04]  /*77f0*/  @!P4 STG.E.U8 desc[UR18][R18.64+0x78], R21 ;  /* 0x000078151200c986 */ /* 0x0005e8000c101112 */
[----:B------:R2:W-:Y:S04]  /*7800*/  @!P1 STG.E.U8 desc[UR18][R18.64+0x79], R25 ;  /* 0x0000791912009986 */ /* 0x0005e8000c101112 */
[----:B------:R2:W-:Y:S04]  /*7810*/  @!P6 STG.E.U8 desc[UR18][R16.64+0x78], R23 ;  /* 0x000078171000e986 */ /* 0x0005e8000c101112 */
[----:B------:R2:W-:Y:S02]  /*7820*/  @!P0 STG.E.U8 desc[UR18][R16.64+0x79], R27 ;  /* 0x0000791b10008986 */ /* 0x0005e4000c101112 */
.L_x_165:
[----:B------:R-:W-:Y:S05]  /*7830*/  BSYNC B0 ;  /* 0x0000000000007941 */ /* 0x000fea0003800000 */
.L_x_35:
[C---:B------:R-:W-:Y:S01]  /*7840*/  LEA R2, P0, R8.reuse, R2, 0x1 ;  /* 0x0000000208027211 */ /* 0x040fe200078008ff */
[----:B------:R-:W-:Y:S01]  /*7850*/  ULDC.64 UR6, c[0x0][0x650] ;  /* 0x0001940000067ab9 */ /* 0x000fe20000000a00 */
[----:B-----5:R-:W-:Y:S01]  /*7860*/  IMAD.U32 R4, RZ, RZ, UR16 ;  /* 0x00000010ff047e24 */ /* 0x020fe2000f8e00ff */
[----:B0-2---:R-:W-:Y:S01]  /*7870*/  PRMT R16, RZ, 0x7610, R16 ;  /* 0x00007610ff107816 */ /* 0x005fe20000000010 */
[----:B------:R-:W-:Y:S01]  /*7880*/  IMAD.MOV.U32 R6, RZ, RZ, -0x1 ;  /* 0xffffffffff067424 */ /* 0x000fe200078e00ff */
[----:B------:R-:W-:Y:S01]  /*7890*/  LEA.HI.X R3, R8, R3, R0, 0x1, P0 ;  /* 0x0000000308037211 */ /* 0x000fe200000f0c00 */
[----:B------:R0:W-:Y:S01]  /*78a0*/  SYNCS.ARRIVE.TRANS64.A1T0 RZ, [R4+UR22], RZ ;  /* 0x000000ff04ff79a7 */ /* 0x0001e20008100016 */
[----:B------:R-:W-:Y:S01]  /*78b0*/  ISETP.GE.U32.AND P0, PT, R2, UR6, PT ;  /* 0x0000000602007c0c */ /* 0x000fe2000bf06070 */
[----:B------:R-:W-:-:S03]  /*78c0*/  IMAD.MOV.U32 R5, RZ, RZ, -0x1 ;  /* 0xffffffffff057424 */ /* 0x000fc600078e00ff */
[----:B------:R-:W-:Y:S01]  /*78d0*/  ISETP.GE.U32.AND.EX P0, PT, R3, UR7, PT, P0 ;  /* 0x0000000703007c0c */ /* 0x000fe2000bf06100 */
[----:B0-----:R-:W-:-:S12]  /*78e0*/  IMAD.MOV.U32 R4, RZ, RZ, -0x1 ;  /* 0xffffffffff047424 */ /* 0x001fd800078e00ff */
[----:B------:R-:W-:Y:S05]  /*78f0*/  @P0 BRA `(.L_x_166) ;  /* 0x0000000400600947 */ /* 0x000fea0003800000 */
[----:B------:R-:W0:Y:S01]  /*7900*/  S2R R26, SR_CTAID.X ;  /* 0x00000000001a7919 */ /* 0x000e220000002500 */
[----:B------:R-:W2:Y:S01]  /*7910*/  LDC.64 R20, c[0x0][0x628] ;  /* 0x00018a00ff147b82 */ /* 0x000ea20000000a00 */
[----:B------:R-:W-:Y:S01]  /*7920*/  ULDC UR6, c[0x0][0x150] ;  /* 0x0000540000067ab9 */ /* 0x000fe20000000800 */
[----:B-1--4-:R-:W-:Y:S01]  /*7930*/  IMAD.MOV.U32 R18, RZ, RZ, R2 ;  /* 0x000000ffff127224 */ /* 0x012fe200078e0002 */
[----:B------:R-:W1:Y:S01]  /*7940*/  S2R R28, SR_CTAID.Y ;  /* 0x00000000001c7919 */ /* 0x000e620000002600 */
[----:B------:R-:W-:-:S04]  /*7950*/  IMAD.MOV.U32 R19, RZ, RZ, R3 ;  /* 0x000000ffff137224 */ /* 0x000fc800078e0003 */
[----:B------:R-:W4:Y:S08]  /*7960*/  LDC R29, c[0x0][0x144] ;  /* 0x00005100ff1d7b82 */ /* 0x000f300000000800 */
[----:B------:R-:W1:Y:S08]  /*7970*/  LDC R6, c[0x0][0x630] ;  /* 0x00018c00ff067b82 */ /* 0x000e700000000800 */
[----:B---3--:R-:W3:Y:S01]  /*7980*/  LDC.64 R24, c[0x0][0x620] ;  /* 0x00018800ff187b82 */ /* 0x008ee20000000a00 */
[----:B--2---:R-:W-:-:S04]  /*7990*/  ISETP.NE.U32.AND P0, PT, R20, RZ, PT ;  /* 0x000000ff1400720c */ /* 0x004fc80003f05070 */
[----:B------:R-:W-:Y:S02]  /*79a0*/  ISETP.NE.AND.EX P0, PT, R21, RZ, PT, P0 ;  /* 0x000000ff1500720c */ /* 0x000fe40003f05300 */
[----:B0-----:R-:W-:-:S05]  /*79b0*/  I2FP.F32.U32 R4, R26 ;  /* 0x0000001a00047245 */ /* 0x001fca0000201000 */
[----:B------:R-:W-:-:S04]  /*79c0*/  FMUL R4, R4, UR6 ;  /* 0x0000000604047c20 */ /* 0x000fc80008400000 */
[----:B------:R0:W2:Y:S02]  /*79d0*/  F2I.U32.TRUNC.NTZ R27, R4 ;  /* 0x00000004001b7305 */ /* 0x0000a4000020f000 */
[----:B-1--4-:R-:W-:Y:S05]  /*79e0*/  @!P0 BRA `(.L_x_167) ;  /* 0x0000000000288947 */ /* 0x012fea0003800000 */
[----:B------:R-:W1:Y:S02]  /*79f0*/  LDC R5, c[0x0][0x634] ;  /* 0x00018d00ff057b82 */ /* 0x000e640000000800 */
[----:B-1----:R-:W-:-:S05]  /*7a00*/  IADD3 R19, P0, R2, R5, RZ ;  /* 0x0000000502137210 */ /* 0x002fca0007f1e0ff */
[----:B------:R-:W-:-:S04]  /*7a10*/  IMAD.X R23, RZ, RZ, R3, P0 ;  /* 0x000000ffff177224 */ /* 0x000fc800000e0603 */
[----:B0-----:R-:W-:-:S04]  /*7a20*/  IMAD.WIDE.U32 R4, R23, R20, RZ ;  /* 0x0000001417047225 */ /* 0x001fc800078e00ff */
[----:B------:R-:W-:-:S04]  /*7a30*/  IMAD.WIDE.U32 R16, P0, R19, R21, R4 ;  /* 0x0000001513107225 */ /* 0x000fc80007800004 */
[----:B------:R-:W-:-:S04]  /*7a40*/  IMAD.WIDE.U32 R4, R19, R20, RZ ;  /* 0x0000001413047225 */ /* 0x000fc800078e00ff */
[----:B------:R-:W-:Y:S01]  /*7a50*/  IMAD.X R19, RZ, RZ, RZ, P0 ;  /* 0x000000ffff137224 */ /* 0x000fe200000e06ff */
[----:B------:R-:W-:Y:S01]  /*7a60*/  IADD3 RZ, P0, R5, R16, RZ ;  /* 0x0000001005ff7210 */ /* 0x000fe20007f1e0ff */
[----:B------:R-:W-:-:S04]  /*7a70*/  IMAD.MOV.U32 R18, RZ, RZ, R17 ;  /* 0x000000ffff127224 */ /* 0x000fc800078e0011 */
[----:B------:R-:W-:-:S08]  /*7a80*/  IMAD.WIDE.U32.X R18, R23, R21, R18, P0 ;  /* 0x0000001517127225 */ /* 0x000fd000000e0412 */
.L_x_167:
[-CC-:B------:R-:W-:Y:S01]  /*7a90*/  SHF.R.U64 R22, R18, R6.reuse, R19.reuse ;  /* 0x0000000612167219 */ /* 0x180fe20000001213 */
[----:B------:R-:W1:Y:S01]  /*7aa0*/  LDC.64 R32, c[0x0][0x640] ;  /* 0x00019000ff207b82 */ /* 0x000e620000000a00 */
[----:B0-----:R-:W-:Y:S01]  /*7ab0*/  SHF.R.U32.HI R4, RZ, R6, R19 ;  /* 0x00000006ff047219 */ /* 0x001fe20000011613 */
[----:B--2---:R-:W-:Y:S01]  /*7ac0*/  IMAD.MOV R27, RZ, RZ, -R27 ;  /* 0x000000ffff1b7224 */ /* 0x004fe200078e0a1b */
[----:B------:R-:W-:Y:S01]  /*7ad0*/  IADD3 R17, P0, RZ, -R22, RZ ;  /* 0x80000016ff117210 */ /* 0x000fe20007f1e0ff */
[----:B------:R-:W-:Y:S01]  /*7ae0*/  ULDC UR6, c[0x0][0x154] ;  /* 0x0000550000067ab9 */ /* 0x000fe20000000800 */
[----:B------:R-:W-:Y:S02]  /*7af0*/  IMAD.MOV.U32 R19, RZ, RZ, 0x1 ;  /* 0x00000001ff137424 */ /* 0x000fe400078e00ff */
[----:B------:R-:W-:Y:S01]  /*7b00*/  IMAD R27, R29, R27, R26 ;  /* 0x0000001b1d1b7224 */ /* 0x000fe200078e021a */
[----:B------:R-:W0:Y:S01]  /*7b10*/  LDC R16, c[0x0][0x618] ;  /* 0x00018600ff107b82 */ /* 0x000e220000000800 */
[----:B------:R-:W-:-:S04]  /*7b20*/  IMAD.X R5, RZ, RZ, ~R4, P0 ;  /* 0x000000ffff057224 */ /* 0x000fc800000e0e04 */
[-C--:B---3--:R-:W-:Y:S02]  /*7b30*/  IMAD R6, R5, R24.reuse, RZ ;  /* 0x0000001805067224 */ /* 0x088fe400078e02ff */
[C---:B------:R-:W-:Y:S01]  /*7b40*/  IMAD.WIDE.U32 R4, R17.reuse, R24, R2 ;  /* 0x0000001811047225 */ /* 0x040fe200078e0002 */
[----:B------:R-:W2:Y:S03]  /*7b50*/  LDC R18, c[0x0][0x608] ;  /* 0x00018200ff127b82 */ /* 0x000ea60000000800 */
[----:B------:R-:W-:Y:S01]  /*7b60*/  IMAD R17, R17, R25, R6 ;  /* 0x0000001911117224 */ /* 0x000fe200078e0206 */
[----:B------:R-:W-:-:S03]  /*7b70*/  I2FP.F32.U32 R6, R28 ;  /* 0x0000001c00067245 */ /* 0x000fc60000201000 */
[----:B------:R-:W-:Y:S01]  /*7b80*/  IMAD.IADD R5, R5, 0x1, R17 ;  /* 0x0000000105057824 */ /* 0x000fe200078e0211 */
[----:B------:R-:W3:Y:S01]  /*7b90*/  LDC R30, c[0x0][0x658] ;  /* 0x00019600ff1e7b82 */ /* 0x000ee20000000800 */
[----:B-1----:R-:W-:Y:S01]  /*7ba0*/  ISETP.NE.U32.AND P0, PT, R32, RZ, PT ;  /* 0x000000ff2000720c */ /* 0x002fe20003f05070 */
[----:B------:R-:W-:-:S03]  /*7bb0*/  IMAD.MOV.U32 R17, RZ, RZ, -0x1 ;  /* 0xffffffffff117424 */ /* 0x000fc600078e00ff */
[----:B------:R-:W-:-:S03]  /*7bc0*/  ISETP.NE.AND.EX P0, PT, R33, RZ, PT, P0 ;  /* 0x000000ff2100720c */ /* 0x000fc60003f05300 */
[----:B------:R-:W1:Y:S01]  /*7bd0*/  LDC R25, c[0x0][0x148] ;  /* 0x00005200ff197b82 */ /* 0x000e620000000800 */
[-CC-:B0-----:R-:W-:Y:S02]  /*7be0*/  SHF.R.U64 R20, R4, R16.reuse, R5.reuse ;  /* 0x0000001004147219 */ /* 0x181fe40000001205 */
[----:B------:R-:W-:Y:S01]  /*7bf0*/  SHF.R.U32.HI R5, RZ, R16, R5 ;  /* 0x00000010ff057219 */ /* 0x000fe20000011605 */
[----:B------:R-:W-:-:S04]  /*7c00*/  FMUL R16, R6, UR6 ;  /* 0x0000000606107c20 */ /* 0x000fc80008400000 */
[----:B------:R-:W0:Y:S01]  /*7c10*/  LDC R26, c[0x0][0x600] ;  /* 0x00018000ff1a7b82 */ /* 0x000e220000000800 */
[----:B------:R4:W0:Y:S01]  /*7c20*/  F2I.U32.TRUNC.NTZ R23, R16 ;  /* 0x0000001000177305 */ /* 0x000822000020f000 */
[-CC-:B--2---:R-:W-:Y:S02]  /*7c30*/  SHF.R.U64 R6, R20, R18.reuse, R5.reuse ;  /* 0x0000001214067219 */ /* 0x184fe40000001205 */
[----:B------:R-:W-:-:S04]  /*7c40*/  SHF.R.U32.HI R5, RZ, R18, R5 ;  /* 0x00000012ff057219 */ /* 0x000fc80000011605 */
[----:B------:R-:W2:Y:S01]  /*7c50*/  LDC R31, c[0x0][0x648] ;  /* 0x00019200ff1f7b82 */ /* 0x000ea20000000800 */
[-CC-:B---3--:R-:W-:Y:S02]  /*7c60*/  SHF.R.U64 R24, R6, R30.reuse, R5.reuse ;  /* 0x0000001e06187219 */ /* 0x188fe40000001205 */
[-C--:B------:R-:W-:Y:S02]  /*7c70*/  SHF.L.U32 R17, R17, R30.reuse, RZ ;  /* 0x0000001e11117219 */ /* 0x080fe400000006ff */
[-C--:B------:R-:W-:Y:S01]  /*7c80*/  SHF.R.U32.HI R5, RZ, R30.reuse, R5 ;  /* 0x0000001eff057219 */ /* 0x080fe20000011605 */
[----:B------:R-:W-:Y:S01]  /*7c90*/  IMAD.MOV.U32 R4, RZ, RZ, R24 ;  /* 0x000000ffff047224 */ /* 0x000fe200078e0018 */
[----:B------:R-:W-:Y:S01]  /*7ca0*/  SHF.L.U32 R30, R19, R30, RZ ;  /* 0x0000001e131e7219 */ /* 0x000fe200000006ff */
[----:B------:R-:W3:Y:S01]  /*7cb0*/  LDC R34, c[0x0][0x638] ;  /* 0x00018e00ff227b82 */ /* 0x000ee20000000800 */
[----:B------:R-:W-:-:S07]  /*7cc0*/  LOP3.LUT R29, RZ, R17, RZ, 0x33, !PT ;  /* 0x00000011ff1d7212 */ /* 0x000fce00078e33ff */
[----:B------:R-:W0:Y:S01]  /*7cd0*/  LDC R35, c[0x0][0x610] ;  /* 0x00018400ff237b82 */ /* 0x000e220000000800 */
        /* <DEDUP_REMOVED lines=11> */
.L_x_168:
[----:B--2---:R-:W-:Y:S01]  /*7d90*/  SHF.R.U64 R4, R4, R31, R5 ;  /* 0x0000001f04047219 */ /* 0x004fe20000001205 */
[----:B0-----:R-:W-:Y:S01]  /*7da0*/  VIADD R19, R26, 0xffffffff ;  /* 0xffffffff1a137836 */ /* 0x001fe20000000000 */
[----:B------:R-:W-:Y:S01]  /*7db0*/  LOP3.LUT R17, R6, R29, RZ, 0xc0, !PT ;  /* 0x0000001d06117212 */ /* 0x000fe200078ec0ff */
[----:B------:R-:W-:Y:S02]  /*7dc0*/  IMAD.MOV R23, RZ, RZ, -R23 ;  /* 0x000000ffff177224 */ /* 0x000fe400078e0a17 */
[----:B------:R-:W-:Y:S02]  /*7dd0*/  IMAD.MOV R5, RZ, RZ, -R4 ;  /* 0x000000ffff057224 */ /* 0x000fe400078e0a04 */
[----:B------:R-:W-:Y:S01]  /*7de0*/  IMAD R6, R30, R4, R17 ;  /* 0x000000041e067224 */ /* 0x000fe200078e0211 */
[----:B------:R-:W-:Y:S01]  /*7df0*/  LOP3.LUT R17, R20, R19, RZ, 0xc0, !PT ;  /* 0x0000001314117212 */ /* 0x000fe200078ec0ff */
[----:B-1----:R-:W-:Y:S02]  /*7e00*/  @P2 IMAD R27, R25, R23, R28 ;  /* 0x00000017191b2224 */ /* 0x002fe400078e021c */
[----:B---3--:R-:W-:-:S02]  /*7e10*/  IMAD R4, R5, R34, R24 ;  /* 0x0000002205047224 */ /* 0x008fc400078e0218 */
[----:B------:R-:W-:Y:S02]  /*7e20*/  IMAD R6, R6, R35, R27 ;  /* 0x0000002306067224 */ /* 0x000fe400078e021b */
[----:B------:R-:W-:Y:S02]  /*7e30*/  IMAD R17, R4, R26, R17 ;  /* 0x0000001a04117224 */ /* 0x000fe400078e0211 */
[----:B------:R-:W-:Y:S02]  /*7e40*/  IMAD.MOV.U32 R16, RZ, RZ, 0x1 ;  /* 0x00000001ff107424 */ /* 0x000fe400078e00ff */
[----:B------:R-:W-:Y:S01]  /*7e50*/  IMAD.MOV.U32 R4, RZ, RZ, R22 ;  /* 0x000000ffff047224 */ /* 0x000fe200078e0016 */
[----:B------:R-:W-:Y:S02]  /*7e60*/  SEL R5, R17, R6, !P2 ;  /* 0x0000000611057207 */ /* 0x000fe40005000000 */
[----:B------:R-:W-:-:S07]  /*7e70*/  SEL R6, R6, R17, !P2 ;  /* 0x0000001106067207 */ /* 0x000fce0005000000 */
.L_x_166:
[----:B------:R-:W-:Y:S02]  /*7e80*/  LOP3.LUT P0, RZ, R16, 0xff, RZ, 0xc0, !PT ;  /* 0x000000ff10ff7812 */ /* 0x000fe4000780c0ff */
[----:B------:R-:W-:-:S11]  /*7e90*/  LOP3.LUT R148, R148, 0x1, RZ, 0x3c, !PT ;  /* 0x0000000194947812 */ /* 0x000fd600078e3cff */
[----:B------:R-:W-:Y:S05]  /*7ea0*/  @P0 BRA `(.L_x_169) ;  /* 0xffffff94006c0947 */ /* 0x000fea000383ffff */
[----:B------:R-:W-:Y:S05]  /*7eb0*/  EXIT ;  /* 0x000000000000794d */ /* 0x000fea0003800000 */
.L_x_13:
[----:B------:R-:W-:-:S08]  /*7ec0*/  ISETP.NE.AND P0, PT, R20, RZ, PT ;  /* 0x000000ff1400720c */ /* 0x000fd00003f05270 */
[----:B-----5:R-:W0:-:S00]  /*7ed0*/  USETMAXREG.DEALLOC.CTAPOOL 0x28 ;  /* 0x00000028000079c8 */ /* 0x020e0000080e0500 */
[----:B------:R-:W-:Y:S05]  /*7ee0*/  @P0 EXIT ;  /* 0x000000000000094d */ /* 0x000fea0003800000 */
[----:B0-----:R-:W-:Y:S01]  /*7ef0*/  LOP3.LUT P0, RZ, R16, 0xff, RZ, 0xc0, !PT ;  /* 0x000000ff10ff7812 */ /* 0x001fe2000780c0ff */
[----:B------:R-:W-:Y:S02]  /*7f00*/  IMAD.MOV.U32 R12, RZ, RZ, 0x1 ;  /* 0x00000001ff0c7424 */ /* 0x000fe400078e00ff */
[----:B------:R-:W-:-:S10]  /*7f10*/  IMAD.MOV.U32 R15, RZ, RZ, RZ ;  /* 0x000000ffff0f7224 */ /* 0x000fd400078e00ff */
[----:B------:R-:W-:Y:S05]  /*7f20*/  @!P0 BRA `(.L_x_170) ;  /* 0x0000000c00108947 */ /* 0x000fea0003800000 */
[----:B------:R-:W-:Y:S01]  /*7f30*/  LOP3.LUT P0, RZ, R13, 0x1f, RZ, 0xc0, !PT ;  /* 0x0000001f0dff7812 */ /* 0x000fe2000780c0ff */
[----:B------:R-:W-:Y:S01]  /*7f40*/  ULDC UR5, c[0x0][0x658] ;  /* 0x0001960000057ab9 */ /* 0x000fe20000000800 */
[----:B------:R-:W-:Y:S01]  /*7f50*/  UMOV UR6, 0xffffffff ;  /* 0xffffffff00067882 */ /* 0x000fe20000000000 */
[----:B------:R-:W-:Y:S01]  /*7f60*/  BSSY B0, `(.L_x_170) ;  /* 0x00000c0000007945 */ /* 0x000fe20003800000 */
[----:B------:R-:W-:Y:S01]  /*7f70*/  USHF.L.U32 UR6, UR6, UR5, URZ ;  /* 0x0000000506067299 */ /* 0x000fe2000800063f */
[C---:B------:R-:W-:Y:S01]  /*7f80*/  ISETP.NE.AND P3, PT, R11.reuse, RZ, PT ;  /* 0x000000ff0b00720c */ /* 0x040fe20003f65270 */
[----:B------:R-:W-:Y:S01]  /*7f90*/  IMAD.MOV.U32 R14, RZ, RZ, 0x1 ;  /* 0x00000001ff0e7424 */ /* 0x000fe200078e00ff */
[----:B------:R-:W-:Y:S01]  /*7fa0*/  ISETP.NE.OR P0, PT, R11, RZ, !P0 ;  /* 0x000000ff0b00720c */ /* 0x000fe20004705670 */
[----:B------:R-:W-:Y:S01]  /*7fb0*/  IMAD.MOV.U32 R12, RZ, RZ, 0x1 ;  /* 0x00000001ff0c7424 */ /* 0x000fe200078e00ff */
[----:B------:R-:W-:Y:S01]  /*7fc0*/  LOP3.LUT R13, R7, 0x2, RZ, 0xfc, !PT ;  /* 0x00000002070d7812 */ /* 0x000fe200078efcff */
[----:B------:R-:W-:Y:S01]  /*7fd0*/  IMAD.MOV.U32 R15, RZ, RZ, RZ ;  /* 0x000000ffff0f7224 */ /* 0x000fe200078e00ff */
[----:B------:R-:W-:Y:S01]  /*7fe0*/  ULDC UR4, c[0x0][0x600] ;  /* 0x0001800000047ab9 */ /* 0x000fe20000000800 */
[----:B------:R-:W-:Y:S01]  /*7ff0*/  UMOV UR7, 0x1 ;  /* 0x0000000100077882 */ /* 0x000fe20000000000 */
[----:B------:R-:W-:-:S02]  /*8000*/  UIADD3 UR22, UR13, 0x1, URZ ;  /* 0x000000010d167890 */ /* 0x000fc4000fffe03f */
[----:B------:R-:W-:Y:S02]  /*8010*/  UIADD3 UR16, UR4, -0x1, URZ ;  /* 0xffffffff04107890 */ /* 0x000fe4000fffe03f */
[----:B------:R-:W-:Y:S02]  /*8020*/  USHF.L.U32 UR18, UR7, UR5, URZ ;  /* 0x0000000507127299 */ /* 0x000fe4000800063f */
[----:B------:R-:W-:Y:S01]  /*8030*/  ULOP3.LUT UR17, URZ, UR6, URZ, 0x33, !UPT ;  /* 0x000000063f117292 */ /* 0x000fe2000f8e333f */
[----:B------:R-:W-:-:S11]  /*8040*/  ULDC.64 UR20, c[0x0][0x198] ;  /* 0x0000660000147ab9 */ /* 0x000fd60000000a00 */
.L_x_182:
[----:B------:R-:W-:-:S03]  /*8050*/  UMOV UR4, 0xffffffff ;  /* 0xffffffff00047882 */ /* 0x000fc60000000000 */
[----:B------:R-:W-:Y:S05]  /*8060*/  BRA.DIV UR4, `(.L_x_171) ;  /* 0x00000012044c7947 */ /* 0x000fea000b800000 */
[----:B------:R-:W-:-:S13]  /*8070*/  ELECT P1, URZ, PT ;  /* 0x00000000003f782f */ /* 0x000fda0003820000 */
.L_x_198:
[----:B------:R-:W0:Y:S01]  /*8080*/  LDC R10, c[0x0][0x28c] ;  /* 0x0000a300ff0a7b82 */ /* 0x000e220000000800 */
[----:B------:R-:W-:Y:S01]  /*8090*/  BSSY B1, `(.L_x_172) ;  /* 0x0000037000017945 */ /* 0x000fe20003800000 */
[----:B0-----:R-:W-:-:S13]  /*80a0*/  ISETP.LT.OR P1, PT, R10, 0x1, !P1 ;  /* 0x000000010a00780c */ /* 0x001fda0004f21670 */
[----:B------:R-:W-:Y:S05]  /*80b0*/  @P1 BRA `(.L_x_173) ;  /* 0x0000000000d01947 */ /* 0x000fea0003800000 */
[----:B------:R-:W-:Y:S02]  /*80c0*/  IMAD.SHL.U32 R16, R5, 0x80, RZ ;  /* 0x0000008005107824 */ /* 0x000fe400078e00ff */
[----:B------:R-:W-:Y:S02]  /*80d0*/  IMAD.SHL.U32 R17, R6, 0x40, RZ ;  /* 0x0000004006117824 */ /* 0x000fe400078e00ff */
[----:B------:R-:W-:Y:S02]  /*80e0*/  IMAD.MOV.U32 R18, RZ, RZ, RZ ;  /* 0x000000ffff127224 */ /* 0x000fe400078e00ff */
[----:B------:R-:W-:Y:S02]  /*80f0*/  IMAD.U32 R20, RZ, RZ, UR22 ;  /* 0x00000016ff147e24 */ /* 0x000fe4000f8e00ff */
[----:B------:R-:W-:Y:S02]  /*8100*/  IMAD.MOV.U32 R5, RZ, RZ, R12 ;  /* 0x000000ffff057224 */ /* 0x000fe400078e000c */
[----:B------:R-:W-:-:S07]  /*8110*/  IMAD.MOV.U32 R6, RZ, RZ, R15 ;  /* 0x000000ffff067224 */ /* 0x000fce00078e000f */
.L_x_177:
[----:B------:R-:W0:Y:S01]  /*8120*/  S2R R11, SR_CgaCtaId ;  /* 0x00000000000b7919 */ /* 0x000e220000008800 */
[----:B------:R-:W-:-:S04]  /*8130*/  MOV R10, 0x400 ;  /* 0x00000400000a7802 */ /* 0x000fc80000000f00 */
[----:B0-----:R-:W-:Y:S02]  /*8140*/  LEA R21, R11, R10, 0x18 ;  /* 0x0000000a0b157211 */ /* 0x001fe400078ec0ff */
[----:B------:R-:W-:Y:S01]  /*8150*/  SHF.L.U32 R10, R5, 0x1f, RZ ;  /* 0x0000001f050a7819 */ /* 0x000fe200000006ff */
[----:B------:R-:W0:Y:S02]  /*8160*/  @!P3 LDC R11, c[0x0][0x500] ;  /* 0x00014000ff0bbb82 */ /* 0x000e240000000800 */
[----:B------:R-:W-:-:S04]  /*8170*/  IMAD R19, R6, 0x8, R21 ;  /* 0x0000000806137824 */ /* 0x000fc800078e0215 */
[----:B------:R-:W1:Y:S02]  /*8180*/  SYNCS.PHASECHK.TRANS64.TRYWAIT P1, [R19+URZ+0x38], R10 ;  /* 0x0000380a130075a7 */ /* 0x000e64000802017f */
[----:B-1----:R-:W-:Y:S05]  /*8190*/  @!P1 BRA `(.L_x_174) ;  /* 0x0000001000209947 */ /* 0x002fea0003800000 */
.L_x_199:
[----:B-1----:R-:W-:Y:S01]  /*81a0*/  PRMT R10, R13, 0x9910, RZ ;  /* 0x000099100d0a7816 */ /* 0x002fe200000000ff */
[----:B0-----:R0:W-:Y:S03]  /*81b0*/  @!P3 SYNCS.ARRIVE.TRANS64 RZ, [R19+URZ], R11 ;  /* 0x0000000b13ffb9a7 */ /* 0x0011e6000800003f */
[----:B------:R-:W-:-:S13]  /*81c0*/  ISETP.NE.AND P1, PT, R10, 0x2, PT ;  /* 0x000000020a00780c */ /* 0x000fda0003f25270 */
[----:B0-----:R-:W-:Y:S05]  /*81d0*/  @P1 BRA `(.L_x_175) ;  /* 0x0000000000041947 */ /* 0x001fea0003800000 */
[----:B------:R-:W-:Y:S01]  /*81e0*/  BPT.TRAP 0x1 ;  /* 0x000000040000795c */ /* 0x000fe20000300000 */
.L_x_175:
[----:B------:R-:W-:Y:S05]  /*81f0*/  @P0 BRA `(.L_x_176) ;  /* 0x0000000000040947 */ /* 0x000fea0003800000 */
[----:B------:R-:W-:Y:S01]  /*8200*/  BPT.TRAP 0x1 ;  /* 0x000000040000795c */ /* 0x000fe20000300000 */
.L_x_176:
[C-C-:B------:R-:W-:Y:S01]  /*8210*/  IMAD R10, R6.reuse, 0x800, R21.reuse ;  /* 0x00000800060a7824 */ /* 0x140fe200078e0215 */
[----:B------:R-:W-:Y:S01]  /*8220*/  R2UR UR9, R19 ;  /* 0x00000000130972ca */ /* 0x000fe200000e0000 */
[----:B------:R-:W-:Y:S01]  /*8230*/  IMAD R21, R6, 0x1000, R21 ;  /* 0x0000100006157824 */ /* 0x000fe200078e0215 */
[----:B------:R-:W-:Y:S01]  /*8240*/  UIADD3 UR4, UP0, UR20, 0xf0, URZ ;  /* 0x000000f014047890 */ /* 0x000fe2000ff1e03f */
[----:B------:R-:W-:Y:S01]  /*8250*/  VIADD R20, R20, 0xffffffff ;  /* 0xffffffff14147836 */ /* 0x000fe20000000000 */
[----:B------:R-:W-:Y:S01]  /*8260*/  R2UR UR5, R10 ;  /* 0x000000000a0572ca */ /* 0x000fe200000e0000 */
[----:B------:R-:W-:Y:S01]  /*8270*/  UIADD3 UR24, UP1, UR20, 0x1f0, URZ ;  /* 0x000001f014187890 */ /* 0x000fe2000ff3e03f */
[----:B------:R-:W-:Y:S01]  /*8280*/  R2UR UR8, R21 ;  /* 0x00000000150872ca */ /* 0x000fe200000e0000 */
[----:B------:R-:W-:Y:S01]  /*8290*/  VIADD R6, R6, 0x1 ;  /* 0x0000000106067836 */ /* 0x000fe20000000000 */
[----:B------:R-:W-:Y:S01]  /*82a0*/  R2UR UR11, R17 ;  /* 0x00000000110b72ca */ /* 0x000fe200000e0000 */
[----:B------:R-:W-:Y:S01]  /*82b0*/  UIADD3.X UR25, URZ, UR21, URZ, UP1, !UPT ;  /* 0x000000153f197290 */ /* 0x000fe20008ffe43f */
[----:B------:R-:W-:Y:S01]  /*82c0*/  R2UR UR10, R18 ;  /* 0x00000000120a72ca */ /* 0x000fe200000e0000 */
[----:B------:R-:W-:Y:S01]  /*82d0*/  UMOV UR6, 0x0 ;  /* 0x0000000000067882 */ /* 0x000fe20000000000 */
[----:B------:R-:W-:Y:S01]  /*82e0*/  R2UR UR12, R4 ;  /* 0x00000000040c72ca */ /* 0x000fe200000e0000 */
[----:B------:R-:W-:Y:S01]  /*82f0*/  UMOV UR7, 0x10000000 ;  /* 0x1000000000077882 */ /* 0x000fe20000000000 */
[----:B------:R-:W-:Y:S01]  /*8300*/  R2UR UR19, R16 ;  /* 0x00000000101372ca */ /* 0x000fe200000e0000 */
[----:B------:R-:W-:Y:S01]  /*8310*/  VIADD R18, R18, 0x20 ;  /* 0x0000002012127836 */ /* 0x000fe20000000000 */
[----:B------:R-:W-:Y:S01]  /*8320*/  ISETP.GT.AND P4, PT, R20, 0x1, PT ;  /* 0x000000011400780c */ /* 0x000fe20003f84270 */
[----:B------:R-:W-:Y:S01]  /*8330*/  UIADD3 UR14, UR5, 0x180, URZ ;  /* 0x00000180050e7890 */ /* 0x000fe2000fffe03f */
[----:B------:R-:W-:Y:S01]  /*8340*/  ISETP.NE.AND P1, PT, R6, 0x7, PT ;  /* 0x000000070600780c */ /* 0x000fe20003f25270 */
[----:B------:R-:W-:-:S02]  /*8350*/  UIADD3.X UR5, URZ, UR21, URZ, UP0, !UPT ;  /* 0x000000153f057290 */ /* 0x000fc400087fe43f */
[----:B------:R-:W-:Y:S01]  /*8360*/  UIADD3 UR15, UR8, 0x3980, URZ ;  /* 0x00003980080f7890 */ /* 0x000fe2000fffe03f */
[----:B------:R-:W-:Y:S02]  /*8370*/  SEL R10, RZ, 0x1, P1 ;  /* 0x00000001ff0a7807 */ /* 0x000fe40000800000 */
[----:B------:R-:W-:Y:S01]  /*8380*/  UMOV UR8, UR14 ;  /* 0x0000000e00087c82 */ /* 0x000fe20008000000 */
[----:B------:R-:W-:Y:S02]  /*8390*/  SEL R6, R6, RZ, P1 ;  /* 0x000000ff06067207 */ /* 0x000fe40000800000 */
[----:B------:R-:W-:Y:S01]  /*83a0*/  LOP3.LUT R5, R5, R10, RZ, 0x3c, !PT ;  /* 0x0000000a05057212 */ /* 0x000fe200078e3cff */
[----:B------:R0:W-:Y:S02]  /*83b0*/  UTMALDG.3D [UR8], [UR4], desc[UR6] ;  /* 0x00000608040075b4 */ /* 0x0001e40008011000 */
[----:B0-----:R-:W-:Y:S01]  /*83c0*/  UMOV UR8, UR15 ;  /* 0x0000000f00087c82 */ /* 0x001fe20008000000 */
[----:B------:R-:W-:-:S02]  /*83d0*/  UMOV UR11, UR19 ;  /* 0x00000013000b7c82 */ /* 0x000fc40008000000 */
[----:B------:R0:W-:Y:S02]  /*83e0*/  UTMALDG.3D [UR8], [UR24], desc[UR6] ;  /* 0x00000608180075b4 */ /* 0x0001e40008011000 */
[----:B0-----:R-:W-:Y:S05]  /*83f0*/  @P4 BRA `(.L_x_177) ;  /* 0xfffffffc00484947 */ /* 0x001fea000383ffff */
.L_x_173:
[----:B------:R-:W-:Y:S05]  /*8400*/  BSYNC B1 ;  /* 0x0000000000017941 */ /* 0x000fea0003800000 */
.L_x_172:
[----:B------:R-:W-:Y:S01]  /*8410*/  LOP3.LUT P5, RZ, R14, 0xff, RZ, 0xc0, !PT ;  /* 0x000000ff0eff7812 */ /* 0x000fe200078ac0ff */
[----:B------:R-:W-:Y:S01]  /*8420*/  VIADD R6, R15, UR13 ;  /* 0x0000000d0f067c36 */ /* 0x000fe20008000000 */
[----:B------:R-:W-:Y:S02]  /*8430*/  UISETP.GE.U32.AND UP0, UPT, UR13, 0x7, UPT ;  /* 0x000000070d00788c */ /* 0x000fe4000bf06070 */
[----:B------:R-:W-:Y:S01]  /*8440*/  IMAD.U32 R14, RZ, RZ, UR13 ;  /* 0x0000000dff0e7e24 */ /* 0x000fe2000f8e00ff */
[----:B------:R-:W-:Y:S01]  /*8450*/  ULDC.64 UR4, c[0x0][0x650] ;  /* 0x0001940000047ab9 */ /* 0x000fe20000000a00 */
[C---:B------:R-:W-:Y:S01]  /*8460*/  IMAD.WIDE.U32 R4, R6.reuse, 0x24924925, RZ ;  /* 0x2492492506047825 */ /* 0x040fe200078e00ff */
[C---:B------:R-:W-:Y:S01]  /*8470*/  ISETP.GT.U32.AND P1, PT, R6.reuse, 0x6, PT ;  /* 0x000000060600780c */ /* 0x040fe20003f24070 */
[----:B------:R-:W-:Y:S01]  /*8480*/  BSSY B1, `(.L_x_178) ;  /* 0x000006b000017945 */ /* 0x000fe20003800000 */
[----:B------:R-:W-:Y:S01]  /*8490*/  PLOP3.LUT P4, PT, PT, PT, UP0, 0x80, 0x0 ;  /* 0x000000000000781c */ /* 0x000fe20003f8f008 */
[----:B------:R-:W-:Y:S01]  /*84a0*/  IMAD.IADD R4, R6, 0x1, -R5 ;  /* 0x0000000106047824 */ /* 0x000fe200078e0a05 */
[----:B------:R-:W-:-:S02]  /*84b0*/  ISETP.LT.U32.AND P1, PT, R14, 0x7, P1 ;  /* 0x000000070e00780c */ /* 0x000fc40000f21070 */
[----:B------:R-:W-:Y:S01]  /*84c0*/  PRMT R14, RZ, 0x7610, R14 ;  /* 0x00007610ff0e7816 */ /* 0x000fe2000000000e */
[----:B------:R-:W0:Y:S01]  /*84d0*/  @P5 S2R R11, SR_CgaCtaId ;  /* 0x00000000000b5919 */ /* 0x000e220000008800 */
[----:B------:R-:W-:Y:S02]  /*84e0*/  @P5 MOV R10, 0x400 ;  /* 0x00000400000a5802 */ /* 0x000fe40000000f00 */
[----:B------:R-:W-:Y:S01]  /*84f0*/  LEA.HI R4, R4, R5, RZ, 0x1f ;  /* 0x0000000504047211 */ /* 0x000fe200078ff8ff */
[----:B------:R-:W-:-:S03]  /*8500*/  IMAD.MOV.U32 R5, RZ, RZ, -0x1 ;  /* 0xffffffffff057424 */ /* 0x000fc600078e00ff */
[----:B------:R-:W-:Y:S01]  /*8510*/  SHF.R.U32.HI R15, RZ, 0x2, R4 ;  /* 0x00000002ff0f7819 */ /* 0x000fe20000011604 */
[----:B------:R-:W-:Y:S01]  /*8520*/  IMAD.MOV.U32 R4, RZ, RZ, -0x1 ;  /* 0xffffffffff047424 */ /* 0x000fe200078e00ff */
[----:B0-----:R-:W-:Y:S02]  /*8530*/  @P5 LEA R10, R11, R10, 0x18 ;  /* 0x0000000a0b0a5211 */ /* 0x001fe400078ec0ff */
[----:B------:R-:W-:Y:S02]  /*8540*/  SEL R11, RZ, 0x1, !P1 ;  /* 0x00000001ff0b7807 */ /* 0x000fe40004800000 */
[----:B------:R-:W-:Y:S01]  /*8550*/  IADD3 R2, P1, R2, R8, RZ ;  /* 0x0000000802027210 */ /* 0x000fe20007f3e0ff */
[----:B------:R0:W-:Y:S01]  /*8560*/  @P5 SYNCS.ARRIVE.TRANS64.A1T0 RZ, [R10+URZ+0xa8], RZ ;  /* 0x0000a8ff0aff59a7 */ /* 0x0001e2000810003f */
[----:B------:R-:W-:-:S03]  /*8570*/  LOP3.LUT R12, R12, R11, RZ, 0x3c, !PT ;  /* 0x0000000b0c0c7212 */ /* 0x000fc600078e3cff */
[----:B------:R-:W-:Y:S01]  /*8580*/  IMAD.X R3, R3, 0x1, R0, P1 ;  /* 0x0000000103037824 */ /* 0x000fe200008e0600 */
[----:B------:R-:W-:Y:S02]  /*8590*/  ISETP.GE.U32.AND P1, PT, R2, UR4, PT ;  /* 0x0000000402007c0c */ /* 0x000fe4000bf26070 */
[----:B------:R-:W-:Y:S01]  /*85a0*/  @P4 LOP3.LUT R12, R12, 0x1, R15, 0x78, !PT ;  /* 0x000000010c0c4812 */ /* 0x000fe200078e780f */
[----:B------:R-:W-:Y:S01]  /*85b0*/  IMAD R15, R15, -0x7, R6 ;  /* 0xfffffff90f0f7824 */ /* 0x000fe200078e0206 */
[----:B------:R-:W-:Y:S01]  /*85c0*/  ISETP.GE.U32.AND.EX P1, PT, R3, UR5, PT, P1 ;  /* 0x0000000503007c0c */ /* 0x000fe2000bf26110 */
[----:B------:R-:W-:Y:S01]  /*85d0*/  IMAD.MOV.U32 R6, RZ, RZ, -0x1 ;  /* 0xffffffffff067424 */ /* 0x000fe200078e00ff */
[----:B0-----:R-:W-:-:S11]  /*85e0*/  PRMT R10, RZ, 0x7610, R10 ;  /* 0x00007610ff0a7816 */ /* 0x001fd6000000000a */
[----:B------:R-:W-:Y:S05]  /*85f0*/  @P1 BRA `(.L_x_179) ;  /* 0x00000004004c1947 */ /* 0x000fea0003800000 */
[----:B------:R-:W0:Y:S01]  /*8600*/  S2R R17, SR_CTAID.X ;  /* 0x0000000000117919 */ /* 0x000e220000002500 */
[----:B------:R-:W-:Y:S01]  /*8610*/  ULDC.64 UR4, c[0x0][0x628] ;  /* 0x00018a0000047ab9 */ /* 0x000fe20000000a00 */
[----:B------:R-:W1:Y:S01]  /*8620*/  LDC R18, c[0x0][0x144] ;  /* 0x00005100ff127b82 */ /* 0x000e620000000800 */
[----:B------:R-:W-:Y:S01]  /*8630*/  ISETP.NE.U32.AND P1, PT, RZ, UR4, PT ;  /* 0x00000004ff007c0c */ /* 0x000fe2000bf25070 */
[----:B------:R-:W2:Y:S01]  /*8640*/  S2R R6, SR_CTAID.Y ;  /* 0x0000000000067919 */ /* 0x000ea20000002600 */
[----:B------:R-:W-:Y:S01]  /*8650*/  ULDC UR6, c[0x0][0x150] ;  /* 0x0000540000067ab9 */ /* 0x000fe20000000800 */
[----:B------:R-:W-:Y:S01]  /*8660*/  ULDC UR7, c[0x0][0x630] ;  /* 0x00018c0000077ab9 */ /* 0x000fe20000000800 */
[----:B------:R-:W-:Y:S01]  /*8670*/  ISETP.NE.AND.EX P1, PT, RZ, UR5, PT, P1 ;  /* 0x00000005ff007c0c */ /* 0x000fe2000bf25310 */
[----:B------:R-:W-:Y:S01]  /*8680*/  IMAD.MOV.U32 R4, RZ, RZ, R2 ;  /* 0x000000ffff047224 */ /* 0x000fe200078e0002 */
[----:B0-----:R-:W-:-:S05]  /*8690*/  I2FP.F32.U32 R5, R17 ;  /* 0x0000001100057245 */ /* 0x001fca0000201000 */
[----:B------:R-:W-:Y:S01]  /*86a0*/  FMUL R20, R5, UR6 ;  /* 0x0000000605147c20 */ /* 0x000fe20008400000 */
[----:B------:R-:W-:-:S05]  /*86b0*/  IMAD.MOV.U32 R5, RZ, RZ, R3 ;  /* 0x000000ffff057224 */ /* 0x000fca00078e0003 */
[----:B--2---:R-:W-:Y:S05]  /*86c0*/  @!P1 BRA `(.L_x_180) ;  /* 0x0000000000289947 */ /* 0x004fea0003800000 */
[----:B------:R-:W-:Y:S02]  /*86d0*/  ULDC UR6, c[0x0][0x634] ;  /* 0x00018d0000067ab9 */ /* 0x000fe40000000800 */
[----:B------:R-:W-:-:S05]  /*86e0*/  IADD3 R5, P1, R2, UR6, RZ ;  /* 0x0000000602057c10 */ /* 0x000fca000ff3e0ff */
[----:B------:R-:W-:-:S04]  /*86f0*/  IMAD.X R19, RZ, RZ, R3, P1 ;  /* 0x000000ffff137224 */ /* 0x000fc800008e0603 */
[----:B------:R-:W-:-:S04]  /*8700*/  IMAD.WIDE.U32 R10, R19, UR4, RZ ;  /* 0x00000004130a7c25 */ /* 0x000fc8000f8e00ff */
[----:B------:R-:W-:-:S04]  /*8710*/  IMAD.WIDE.U32 R10, P1, R5, UR5, R10 ;  /* 0x00000005050a7c25 */ /* 0x000fc8000f82000a */
[----:B------:R-:W-:-:S04]  /*8720*/  IMAD.WIDE.U32 R4, R5, UR4, RZ ;  /* 0x0000000405047c25 */ /* 0x000fc8000f8e00ff */
[----:B------:R-:W-:Y:S01]  /*8730*/  IMAD.MOV.U32 R4, RZ, RZ, R11 ;  /* 0x000000ffff047224 */ /* 0x000fe200078e000b */
[----:B------:R-:W-:Y:S01]  /*8740*/  IADD3 RZ, P4, R5, R10, RZ ;  /* 0x0000000a05ff7210 */ /* 0x000fe20007f9e0ff */
[----:B------:R-:W-:-:S04]  /*8750*/  IMAD.X R5, RZ, RZ, RZ, P1 ;  /* 0x000000ffff057224 */ /* 0x000fc800008e06ff */
[----:B------:R-:W-:-:S08]  /*8760*/  IMAD.WIDE.U32.X R4, R19, UR5, R4, P4 ;  /* 0x0000000513047c25 */ /* 0x000fd0000a0e0404 */
.L_x_180:
[--C-:B------:R-:W-:Y:S01]  /*8770*/  SHF.R.U64 R16, R4, UR7, R5.reuse ;  /* 0x0000000704107c19 */ /* 0x100fe20008001205 */
[----:B------:R-:W0:Y:S01]  /*8780*/  F2I.U32.TRUNC.NTZ R20, R20 ;  /* 0x0000001400147305 */ /* 0x000e22000020f000 */
[----:B------:R-:W-:Y:S01]  /*8790*/  SHF.R.U32.HI R4, RZ, UR7, R5 ;  /* 0x00000007ff047c19 */ /* 0x000fe20008011605 */
[----:B------:R-:W-:Y:S01]  /*87a0*/  ULDC.64 UR4, c[0x0][0x620] ;  /* 0x0001880000047ab9 */ /* 0x000fe20000000a00 */
[----:B------:R-:W-:Y:S01]  /*87b0*/  IADD3 R11, P1, RZ, -R16, RZ ;  /* 0x80000010ff0b7210 */ /* 0x000fe20007f3e0ff */
[----:B------:R-:W-:Y:S01]  /*87c0*/  ULDC.64 UR6, c[0x0][0x640] ;  /* 0x0001900000067ab9 */ /* 0x000fe20000000a00 */
[----:B------:R-:W2:Y:S03]  /*87d0*/  LDC R21, c[0x0][0x148] ;  /* 0x00005200ff157b82 */ /* 0x000ea60000000800 */
[----:B------:R-:W-:Y:S01]  /*87e0*/  IMAD.X R4, RZ, RZ, ~R4, P1 ;  /* 0x000000ffff047224 */ /* 0x000fe200008e0e04 */
[----:B------:R-:W-:-:S03]  /*87f0*/  ISETP.NE.U32.AND P1, PT, RZ, UR6, PT ;  /* 0x00000006ff007c0c */ /* 0x000fc6000bf25070 */
[----:B------:R-:W-:Y:S01]  /*8800*/  IMAD R10, R4, UR4, RZ ;  /* 0x00000004040a7c24 */ /* 0x000fe2000f8e02ff */
[----:B------:R-:W-:Y:S01]  /*8810*/  ISETP.NE.AND.EX P1, PT, RZ, UR7, PT, P1 ;  /* 0x00000007ff007c0c */ /* 0x000fe2000bf25310 */
[----:B------:R-:W-:Y:S01]  /*8820*/  IMAD.WIDE.U32 R4, R11, UR4, R2 ;  /* 0x000000040b047c25 */ /* 0x000fe2000f8e0002 */
[----:B------:R-:W-:-:S03]  /*8830*/  ULDC UR4, c[0x0][0x618] ;  /* 0x0001860000047ab9 */ /* 0x000fc60000000800 */
[----:B------:R-:W-:Y:S01]  /*8840*/  IMAD R11, R11, UR5, R10 ;  /* 0x000000050b0b7c24 */ /* 0x000fe2000f8e020a */
[----:B------:R-:W-:Y:S01]  /*8850*/  ULDC UR5, c[0x0][0x154] ;  /* 0x0000550000057ab9 */ /* 0x000fe20000000800 */
[----:B0-----:R-:W-:Y:S02]  /*8860*/  IMAD.MOV R10, RZ, RZ, -R20 ;  /* 0x000000ffff0a7224 */ /* 0x001fe400078e0a14 */
[----:B------:R-:W-:Y:S02]  /*8870*/  IMAD.IADD R5, R5, 0x1, R11 ;  /* 0x0000000105057824 */ /* 0x000fe400078e020b */
[----:B-1----:R-:W-:Y:S01]  /*8880*/  IMAD R17, R18, R10, R17 ;  /* 0x0000000a12117224 */ /* 0x002fe200078e0211 */
[----:B------:R-:W-:Y:S02]  /*8890*/  I2FP.F32.U32 R10, R6 ;  /* 0x00000006000a7245 */ /* 0x000fe40000201000 */
[--C-:B------:R-:W-:Y:S02]  /*88a0*/  SHF.R.U64 R18, R4, UR4, R5.reuse ;  /* 0x0000000404127c19 */ /* 0x100fe40008001205 */
[----:B------:R-:W-:Y:S01]  /*88b0*/  SHF.R.U32.HI R5, RZ, UR4, R5 ;  /* 0x00000004ff057c19 */ /* 0x000fe20008011605 */
[----:B------:R-:W-:Y:S01]  /*88c0*/  FMUL R10, R10, UR5 ;  /* 0x000000050a0a7c20 */ /* 0x000fe20008400000 */
[----:B------:R-:W-:-:S02]  /*88d0*/  ULDC UR4, c[0x0][0x608] ;  /* 0x0001820000047ab9 */ /* 0x000fc40000000800 */
[--C-:B------:R-:W-:Y:S01]  /*88e0*/  SHF.R.U64 R20, R18, UR4, R5.reuse ;  /* 0x0000000412147c19 */ /* 0x100fe20008001205 */
[----:B------:R0:W1:Y:S01]  /*88f0*/  F2I.U32.TRUNC.NTZ R22, R10 ;  /* 0x0000000a00167305 */ /* 0x000062000020f000 */
[----:B------:R-:W-:Y:S01]  /*8900*/  SHF.R.U32.HI R5, RZ, UR4, R5 ;  /* 0x00000004ff057c19 */ /* 0x000fe20008011605 */
[----:B------:R-:W-:-:S03]  /*8910*/  ULDC UR4, c[0x0][0x658] ;  /* 0x0001960000047ab9 */ /* 0x000fc60000000800 */
[--C-:B------:R-:W-:Y:S02]  /*8920*/  SHF.R.U64 R19, R20, UR4, R5.reuse ;  /* 0x0000000414137c19 */ /* 0x100fe40008001205 */
[----:B------:R-:W-:-:S03]  /*8930*/  SHF.R.U32.HI R23, RZ, UR4, R5 ;  /* 0x00000004ff177c19 */ /* 0x000fc60008011605 */
[----:B------:R-:W-:Y:S02]  /*8940*/  IMAD.MOV.U32 R4, RZ, RZ, R19 ;  /* 0x000000ffff047224 */ /* 0x000fe400078e0013 */
[----:B------:R-:W-:Y:S01]  /*8950*/  IMAD.MOV.U32 R5, RZ, RZ, R23 ;  /* 0x000000ffff057224 */ /* 0x000fe200078e0017 */
[----:B0-----:R-:W-:Y:S06]  /*8960*/  @!P1 BRA `(.L_x_181) ;  /* 0x0000000000289947 */ /* 0x001fec0003800000 */
        /* <DEDUP_REMOVED lines=10> */
.L_x_181:
[----:B------:R-:W-:Y:S01]  /*8a10*/  ULDC UR4, c[0x0][0x648] ;  /* 0x0001920000047ab9 */ /* 0x000fe20000000800 */
[----:B-1----:R-:W-:Y:S01]  /*8a20*/  IMAD.MOV R22, RZ, RZ, -R22 ;  /* 0x000000ffff167224 */ /* 0x002fe200078e0a16 */
[----:B------:R-:W-:Y:S01]  /*8a30*/  SHF.R.U64 R5, R4, UR4, R5 ;  /* 0x0000000404057c19 */ /* 0x000fe20008001205 */
[----:B------:R-:W-:Y:S01]  /*8a40*/  ULDC UR4, c[0x0][0x638] ;  /* 0x00018e0000047ab9 */ /* 0x000fe20000000800 */
[----:B------:R-:W-:Y:S01]  /*8a50*/  LOP3.LUT R4, R20, UR17, RZ, 0xc0, !PT ;  /* 0x0000001114047c12 */ /* 0x000fe2000f8ec0ff */
[----:B--2---:R-:W-:Y:S01]  /*8a60*/  @P2 IMAD R17, R21, R22, R6 ;  /* 0x0000001615112224 */ /* 0x004fe200078e0206 */
[----:B------:R-:W-:Y:S01]  /*8a70*/  LOP3.LUT R18, R18, UR16, RZ, 0xc0, !PT ;  /* 0x0000001012127c12 */ /* 0x000fe2000f8ec0ff */
[----:B------:R-:W-:Y:S01]  /*8a80*/  IMAD.MOV R6, RZ, RZ, -R5 ;  /* 0x000000ffff067224 */ /* 0x000fe200078e0a05 */
[----:B------:R-:W-:Y:S01]  /*8a90*/  ULDC UR5, c[0x0][0x610] ;  /* 0x0001840000057ab9 */ /* 0x000fe20000000800 */
[----:B------:R-:W-:Y:S02]  /*8aa0*/  IMAD R4, R5, UR18, R4 ;  /* 0x0000001205047c24 */ /* 0x000fe4000f8e0204 */
[----:B------:R-:W-:Y:S01]  /*8ab0*/  IMAD R19, R6, UR4, R19 ;  /* 0x0000000406137c24 */ /* 0x000fe2000f8e0213 */
[----:B------:R-:W-:Y:S01]  /*8ac0*/  ULDC UR4, c[0x0][0x600] ;  /* 0x0001800000047ab9 */ /* 0x000fe20000000800 */
[----:B------:R-:W-:-:S02]  /*8ad0*/  IMAD R17, R4, UR5, R17 ;  /* 0x0000000504117c24 */ /* 0x000fc4000f8e0211 */
[----:B------:R-:W-:Y:S02]  /*8ae0*/  IMAD R6, R19, UR4, R18 ;  /* 0x0000000413067c24 */ /* 0x000fe4000f8e0212 */
[----:B------:R-:W-:Y:S02]  /*8af0*/  IMAD.MOV.U32 R10, RZ, RZ, 0x1 ;  /* 0x00000001ff0a7424 */ /* 0x000fe400078e00ff */
[----:B------:R-:W-:Y:S01]  /*8b00*/  IMAD.MOV.U32 R4, RZ, RZ, R16 ;  /* 0x000000ffff047224 */ /* 0x000fe200078e0010 */
[----:B------:R-:W-:Y:S02]  /*8b10*/  SEL R5, R6, R17, !P2 ;  /* 0x0000001106057207 */ /* 0x000fe40005000000 */
[----:B------:R-:W-:-:S07]  /*8b20*/  SEL R6, R17, R6, !P2 ;  /* 0x0000000611067207 */ /* 0x000fce0005000000 */
.L_x_179:
[----:B------:R-:W-:Y:S05]  /*8b30*/  BSYNC B1 ;  /* 0x0000000000017941 */ /* 0x000fea0003800000 */
.L_x_178:
[----:B------:R-:W-:-:S13]  /*8b40*/  LOP3.LUT P1, RZ, R10, 0xff, RZ, 0xc0, !PT ;  /* 0x000000ff0aff7812 */ /* 0x000fda000782c0ff */
[----:B------:R-:W-:Y:S05]  /*8b50*/  @P1 BRA `(.L_x_182) ;  /* 0xfffffff4003c1947 */ /* 0x000fea000383ffff */
[----:B------:R-:W-:Y:S05]  /*8b60*/  BSYNC B0 ;  /* 0x0000000000007941 */ /* 0x000fea0003800000 */
.L_x_170:
[----:B------:R-:W-:-:S03]  /*8b70*/  UMOV UR4, 0xffffffff ;  /* 0xffffffff00047882 */ /* 0x000fc60000000000 */
[----:B------:R-:W-:Y:S05]  /*8b80*/  BRA.DIV UR4, `(.L_x_183) ;  /* 0x0000000604b87947 */ /* 0x000fea000b800000 */
[----:B------:R-:W-:-:S13]  /*8b90*/  ELECT P0, URZ, PT ;  /* 0x00000000003f782f */ /* 0x000fda0003800000 */
.L_x_202:
[----:B------:R-:W-:Y:S04]  /*8ba0*/  BSSY B0, `(.L_x_184) ;  /* 0x0000046000007945 */ /* 0x000fe80003800000 */
[----:B------:R-:W-:Y:S05]  /*8bb0*/  @!P0 BRA `(.L_x_185) ;  /* 0x0000000400108947 */ /* 0x000fea0003800000 */
[----:B------:R-:W-:-:S04]  /*8bc0*/  LOP3.LUT R7, R7, 0x2, RZ, 0xfc, !PT ;  /* 0x0000000207077812 */ /* 0x000fc800078efcff */
[----:B------:R-:W-:-:S13]  /*8bd0*/  ISETP.NE.AND P0, PT, R7, 0x3, PT ;  /* 0x000000030700780c */ /* 0x000fda0003f05270 */
[----:B------:R-:W-:Y:S05]  /*8be0*/  @!P0 BRA `(.L_x_186) ;  /* 0x0000000000048947 */ /* 0x000fea0003800000 */
[----:B------:R-:W-:Y:S01]  /*8bf0*/  BPT.TRAP 0x1 ;  /* 0x000000040000795c */ /* 0x000fe20000300000 */
.L_x_186:
[----:B------:R-:W0:Y:S01]  /*8c00*/  S2R R3, SR_CgaCtaId ;  /* 0x0000000000037919 */ /* 0x000e220000008800 */
[----:B------:R-:W-:Y:S02]  /*8c10*/  MOV R0, 0x400 ;  /* 0x0000040000007802 */ /* 0x000fe40000000f00 */
[----:B------:R-:W-:Y:S02]  /*8c20*/  SHF.L.U32 R2, R12, 0x1f, RZ ;  /* 0x0000001f0c027819 */ /* 0x000fe400000006ff */
[----:B0-----:R-:W-:-:S05]  /*8c30*/  LEA R0, R3, R0, 0x18 ;  /* 0x0000000003007211 */ /* 0x001fca00078ec0ff */
[----:B------:R-:W-:-:S04]  /*8c40*/  VIADD R0, R0, 0x38 ;  /* 0x0000003800007836 */ /* 0x000fc80000000000 */
[C---:B------:R-:W-:Y:S02]  /*8c50*/  IMAD R5, R15.reuse, 0x8, R0 ;  /* 0x000000080f057824 */ /* 0x040fe400078e0200 */
[----:B------:R-:W-:Y:S02]  /*8c60*/  VIADD R15, R15, 0x1 ;  /* 0x000000010f0f7836 */ /* 0x000fe40000000000 */
[----:B------:R-:W0:Y:S03]  /*8c70*/  SYNCS.PHASECHK.TRANS64.TRYWAIT P0, [R5+URZ], R2 ;  /* 0x00000002050075a7 */ /* 0x000e26000800017f */
[----:B------:R-:W-:-:S04]  /*8c80*/  ISETP.NE.AND P1, PT, R15, 0x7, PT ;  /* 0x000000070f00780c */ /* 0x000fc80003f25270 */
[----:B------:R-:W-:Y:S02]  /*8c90*/  SEL R3, RZ, 0x1, P1 ;  /* 0x00000001ff037807 */ /* 0x000fe40000800000 */
[----:B------:R-:W-:Y:S02]  /*8ca0*/  SEL R15, R15, RZ, P1 ;  /* 0x000000ff0f0f7207 */ /* 0x000fe40000800000 */
[----:B------:R-:W-:-:S03]  /*8cb0*/  LOP3.LUT R12, R12, R3, RZ, 0x3c, !PT ;  /* 0x000000030c0c7212 */ /* 0x000fc600078e3cff */
[----:B------:R-:W-:Y:S01]  /*8cc0*/  IMAD R7, R15, 0x8, R0 ;  /* 0x000000080f077824 */ /* 0x000fe200078e0200 */
[----:B------:R-:W-:Y:S01]  /*8cd0*/  SHF.L.U32 R4, R12, 0x1f, RZ ;  /* 0x0000001f0c047819 */ /* 0x000fe200000006ff */
[----:B0-----:R-:W-:Y:S06]  /*8ce0*/  @!P0 BRA `(.L_x_187) ;  /* 0x0000000400848947 */ /* 0x001fec0003800000 */
.L_x_203:
[----:B------:R-:W1:Y:S01]  /*8cf0*/  SYNCS.PHASECHK.TRANS64.TRYWAIT P0, [R7+URZ], R4 ;  /* 0x00000004070075a7 */ /* 0x000e62000800017f */
[----:B0-----:R-:W-:-:S05]  /*8d00*/  VIADD R2, R15, 0x1 ;  /* 0x000000010f027836 */ /* 0x001fca0000000000 */
[----:B------:R-:W-:-:S04]  /*8d10*/  ISETP.NE.AND P1, PT, R2, 0x7, PT ;  /* 0x000000070200780c */ /* 0x000fc80003f25270 */
[----:B------:R-:W-:Y:S02]  /*8d20*/  SEL R3, RZ, 0x1, P1 ;  /* 0x00000001ff037807 */ /* 0x000fe40000800000 */
[----:B------:R-:W-:Y:S02]  /*8d30*/  SEL R9, R2, RZ, P1 ;  /* 0x000000ff02097207 */ /* 0x000fe40000800000 */
[----:B------:R-:W-:-:S03]  /*8d40*/  LOP3.LUT R12, R12, R3, RZ, 0x3c, !PT ;  /* 0x000000030c0c7212 */ /* 0x000fc600078e3cff */
[----:B------:R-:W-:Y:S01]  /*8d50*/  IMAD R6, R9, 0x8, R0 ;  /* 0x0000000809067824 */ /* 0x000fe200078e0200 */
[----:B------:R-:W-:Y:S01]  /*8d60*/  SHF.L.U32 R5, R12, 0x1f, RZ ;  /* 0x0000001f0c057819 */ /* 0x000fe200000006ff */
[----:B-1----:R-:W-:Y:S06]  /*8d70*/  @!P0 BRA `(.L_x_188) ;  /* 0x0000000400748947 */ /* 0x002fec0003800000 */
.L_x_204:
[----:B------:R-:W1:Y:S01]  /*8d80*/  SYNCS.PHASECHK.TRANS64.TRYWAIT P0, [R6+URZ], R5 ;  /* 0x00000005060075a7 */ /* 0x000e62000800017f */
[----:B------:R-:W-:-:S05]  /*8d90*/  VIADD R2, R9, 0x1 ;  /* 0x0000000109027836 */ /* 0x000fca0000000000 */
[----:B------:R-:W-:-:S04]  /*8da0*/  ISETP.NE.AND P1, PT, R2, 0x7, PT ;  /* 0x000000070200780c */ /* 0x000fc80003f25270 */
[----:B------:R-:W-:Y:S02]  /*8db0*/  SEL R3, RZ, 0x1, P1 ;  /* 0x00000001ff037807 */ /* 0x000fe40000800000 */
[----:B0-----:R-:W-:Y:S02]  /*8dc0*/  SEL R7, R2, RZ, P1 ;  /* 0x000000ff02077207 */ /* 0x001fe40000800000 */
[----:B------:R-:W-:-:S03]  /*8dd0*/  LOP3.LUT R12, R12, R3, RZ, 0x3c, !PT ;  /* 0x000000030c0c7212 */ /* 0x000fc600078e3cff */
[----:B------:R-:W-:Y:S01]  /*8de0*/  IMAD R9, R7, 0x8, R0 ;  /* 0x0000000807097824 */ /* 0x000fe200078e0200 */
[----:B------:R-:W-:Y:S01]  /*8df0*/  SHF.L.U32 R4, R12, 0x1f, RZ ;  /* 0x0000001f0c047819 */ /* 0x000fe200000006ff */
[----:B-1----:R-:W-:Y:S06]  /*8e00*/  @!P0 BRA `(.L_x_189) ;  /* 0x0000000400648947 */ /* 0x002fec0003800000 */
.L_x_205:
[----:B------:R-:W1:Y:S01]  /*8e10*/  SYNCS.PHASECHK.TRANS64.TRYWAIT P0, [R9+URZ], R4 ;  /* 0x00000004090075a7 */ /* 0x000e62000800017f */
[----:B------:R-:W-:-:S05]  /*8e20*/  VIADD R2, R7, 0x1 ;  /* 0x0000000107027836 */ /* 0x000fca0000000000 */
[----:B------:R-:W-:-:S04]  /*8e30*/  ISETP.NE.AND P1, PT, R2, 0x7, PT ;  /* 0x000000070200780c */ /* 0x000fc80003f25270 */
[----:B------:R-:W-:Y:S02]  /*8e40*/  SEL R3, RZ, 0x1, P1 ;  /* 0x00000001ff037807 */ /* 0x000fe40000800000 */
[----:B------:R-:W-:Y:S02]  /*8e50*/  SEL R7, R2, RZ, P1 ;  /* 0x000000ff02077207 */ /* 0x000fe40000800000 */
[----:B------:R-:W-:-:S03]  /*8e60*/  LOP3.LUT R12, R12, R3, RZ, 0x3c, !PT ;  /* 0x000000030c0c7212 */ /* 0x000fc600078e3cff */
[----:B------:R-:W-:Y:S01]  /*8e70*/  IMAD R8, R7, 0x8, R0 ;  /* 0x0000000807087824 */ /* 0x000fe200078e0200 */
[----:B0-----:R-:W-:Y:S01]  /*8e80*/  SHF.L.U32 R5, R12, 0x1f, RZ ;  /* 0x0000001f0c057819 */ /* 0x001fe200000006ff */
[----:B-1----:R-:W-:Y:S06]  /*8e90*/  @!P0 BRA `(.L_x_190) ;  /* 0x0000000400548947 */ /* 0x002fec0003800000 */
.L_x_206:
[----:B------:R-:W1:Y:S01]  /*8ea0*/  SYNCS.PHASECHK.TRANS64.TRYWAIT P0, [R8+URZ], R5 ;  /* 0x00000005080075a7 */ /* 0x000e62000800017f */
[----:B------:R-:W-:-:S05]  /*8eb0*/  VIADD R2, R7, 0x1 ;  /* 0x0000000107027836 */ /* 0x000fca0000000000 */
[----:B------:R-:W-:-:S04]  /*8ec0*/  ISETP.NE.AND P1, PT, R2, 0x7, PT ;  /* 0x000000070200780c */ /* 0x000fc80003f25270 */
[----:B------:R-:W-:Y:S02]  /*8ed0*/  SEL R3, RZ, 0x1, P1 ;  /* 0x00000001ff037807 */ /* 0x000fe40000800000 */
[----:B------:R-:W-:Y:S02]  /*8ee0*/  SEL R7, R2, RZ, P1 ;  /* 0x000000ff02077207 */ /* 0x000fe40000800000 */
[----:B0-----:R-:W-:-:S03]  /*8ef0*/  LOP3.LUT R9, R12, R3, RZ, 0x3c, !PT ;  /* 0x000000030c097212 */ /* 0x001fc600078e3cff */
[----:B------:R-:W-:Y:S01]  /*8f00*/  IMAD R11, R7, 0x8, R0 ;  /* 0x00000008070b7824 */ /* 0x000fe200078e0200 */
[----:B------:R-:W-:Y:S01]  /*8f10*/  SHF.L.U32 R6, R9, 0x1f, RZ ;  /* 0x0000001f09067819 */ /* 0x000fe200000006ff */
[----:B-1----:R-:W-:Y:S06]  /*8f20*/  @!P0 BRA `(.L_x_191) ;  /* 0x0000000400448947 */ /* 0x002fec0003800000 */
.L_x_207:
[----:B------:R-:W1:Y:S01]  /*8f30*/  SYNCS.PHASECHK.TRANS64.TRYWAIT P0, [R11+URZ], R6 ;  /* 0x000000060b0075a7 */ /* 0x000e62000800017f */
[----:B------:R-:W-:-:S05]  /*8f40*/  VIADD R2, R7, 0x1 ;  /* 0x0000000107027836 */ /* 0x000fca0000000000 */
[----:B------:R-:W-:-:S04]  /*8f50*/  ISETP.NE.AND P1, PT, R2, 0x7, PT ;  /* 0x000000070200780c */ /* 0x000fc80003f25270 */
[----:B------:R-:W-:Y:S02]  /*8f60*/  SEL R4, RZ, 0x1, P1 ;  /* 0x00000001ff047807 */ /* 0x000fe40000800000 */
[----:B------:R-:W-:Y:S02]  /*8f70*/  SEL R3, R2, RZ, P1 ;  /* 0x000000ff02037207 */ /* 0x000fe40000800000 */
[----:B------:R-:W-:Y:S01]  /*8f80*/  LOP3.LUT R4, R9, R4, RZ, 0x3c, !PT ;  /* 0x0000000409047212 */ /* 0x000fe200078e3cff */
[----:B-1----:R-:W-:Y:S06]  /*8f90*/  @!P0 BRA `(.L_x_192) ;  /* 0x00000004003c8947 */ /* 0x002fec0003800000 */
.L_x_208:
[----:B------:R-:W-:Y:S01]  /*8fa0*/  IMAD R3, R3, 0x8, R0 ;  /* 0x0000000803037824 */ /* 0x000fe200078e0200 */
[----:B------:R-:W-:-:S07]  /*8fb0*/  SHF.L.U32 R0, R4, 0x1f, RZ ;  /* 0x0000001f04007819 */ /* 0x000fce00000006ff */
.L_x_193:
[----:B--2---:R2:W3:Y:S02]  /*8fc0*/  SYNCS.PHASECHK.TRANS64.TRYWAIT P0, [R3+URZ], R0 ;  /* 0x00000000030075a7 */ /* 0x0044e4000800017f */
[----:B---3--:R-:W-:Y:S05]  /*8fd0*/  @!P0 NANOSLEEP.SYNCS 0x989680 ;  /* 0x009896800000895d */ /* 0x008fea0003900000 */
[----:B------:R-:W3:Y:S02]  /*8fe0*/  @!P0 SYNCS.PHASECHK.TRANS64 P0, [R3+URZ], R0 ;  /* 0x00000000030085a7 */ /* 0x000ee4000800007f */
[----:B---3--:R-:W-:Y:S05]  /*8ff0*/  @!P0 BRA `(.L_x_193) ;  /* 0xfffffffc00f08947 */ /* 0x008fea000383ffff */
.L_x_185:
[----:B------:R-:W-:Y:S05]  /*9000*/  BSYNC B0 ;  /* 0x0000000000007941 */ /* 0x000fea0003800000 */
.L_x_184:
[----:B------:R-:W-:Y:S05]  /*9010*/  EXIT ;  /* 0x000000000000794d */ /* 0x000fea0003800000 */
.L_x_15:
[----:B0-----:R-:W-:-:S04]  /*9020*/  IMAD.U32 R17, RZ, RZ, UR15 ;  /* 0x0000000fff117e24 */ /* 0x001fc8000f8e00ff */
[----:B------:R0:W1:Y:S03]  /*9030*/  SYNCS.PHASECHK.TRANS64.TRYWAIT P0, [R17+URZ+-0x8], R16 ;  /* 0xfffff810110075a7 */ /* 0x000066000800017f */
[----:B-1----:R-:W-:Y:S05]  /*9040*/  @!P0 NANOSLEEP.SYNCS 0x989680 ;  /* 0x009896800000895d */ /* 0x002fea0003900000 */
[----:B------:R-:W1:Y:S02]  /*9050*/  @!P0 SYNCS.PHASECHK.TRANS64 P0, [R17+URZ+-0x8], R16 ;  /* 0xfffff810110085a7 */ /* 0x000e64000800007f */
[----:B-1----:R-:W-:Y:S05]  /*9060*/  @!P0 BRA `(.L_x_15) ;  /* 0xfffffffc00ec8947 */ /* 0x002fea000383ffff */
[----:B------:R-:W-:Y:S05]  /*9070*/  BRA `(.L_x_194) ;  /* 0xffffff8400147947 */ /* 0x000fea000383ffff */
.L_x_20:
[----:B-1----:R-:W-:-:S04]  /*9080*/  IMAD.U32 R17, RZ, RZ, UR6 ;  /* 0x00000006ff117e24 */ /* 0x002fc8000f8e00ff */
[----:B------:R1:W2:Y:S03]  /*9090*/  SYNCS.PHASECHK.TRANS64.TRYWAIT P0, [R17+URZ], R16 ;  /* 0x00000010110075a7 */ /* 0x0002a6000800017f */
[----:B--2---:R-:W-:Y:S05]  /*90a0*/  @!P0 NANOSLEEP.SYNCS 0x989680 ;  /* 0x009896800000895d */ /* 0x004fea0003900000 */
[----:B------:R-:W2:Y:S02]  /*90b0*/  @!P0 SYNCS.PHASECHK.TRANS64 P0, [R17+URZ], R16 ;  /* 0x00000010110085a7 */ /* 0x000ea4000800007f */
[----:B--2---:R-:W-:Y:S05]  /*90c0*/  @!P0 BRA `(.L_x_20) ;  /* 0xfffffffc00ec8947 */ /* 0x004fea000383ffff */
[----:B------:R-:W-:Y:S05]  /*90d0*/  BRA `(.L_x_19) ;  /* 0xffffff8800407947 */ /* 0x000fea000383ffff */
.L_x_26:
[----:B-1----:R-:W-:-:S04]  /*90e0*/  IMAD.U32 R18, RZ, RZ, UR9 ;  /* 0x00000009ff127e24 */ /* 0x002fc8000f8e00ff */
[----:B------:R1:W2:Y:S03]  /*90f0*/  SYNCS.PHASECHK.TRANS64.TRYWAIT P0, [R18+URZ], R17 ;  /* 0x00000011120075a7 */ /* 0x0002a6000800017f */
[----:B--2---:R-:W-:Y:S05]  /*9100*/  @!P0 NANOSLEEP.SYNCS 0x989680 ;  /* 0x009896800000895d */ /* 0x004fea0003900000 */
[----:B------:R-:W2:Y:S02]  /*9110*/  @!P0 SYNCS.PHASECHK.TRANS64 P0, [R18+URZ], R17 ;  /* 0x00000011120085a7 */ /* 0x000ea4000800007f */
[----:B--2---:R-:W-:Y:S05]  /*9120*/  @!P0 BRA `(.L_x_26) ;  /* 0xfffffffc00ec8947 */ /* 0x004fea000383ffff */
[----:B------:R-:W-:Y:S05]  /*9130*/  BRA `(.L_x_25) ;  /* 0xffffff9000647947 */ /* 0x000fea000383ffff */
.L_x_34:
[----:B0-----:R-:W-:-:S04]  /*9140*/  IMAD.U32 R17, RZ, RZ, UR15 ;  /* 0x0000000fff117e24 */ /* 0x001fc8000f8e00ff */
[----:B------:R0:W1:Y:S03]  /*9150*/  SYNCS.PHASECHK.TRANS64.TRYWAIT P0, [R17+URZ+0x8], R16 ;  /* 0x00000810110075a7 */ /* 0x000066000800017f */
[----:B-1----:R-:W-:Y:S05]  /*9160*/  @!P0 NANOSLEEP.SYNCS 0x989680 ;  /* 0x009896800000895d */ /* 0x002fea0003900000 */
[----:B------:R-:W1:Y:S02]  /*9170*/  @!P0 SYNCS.PHASECHK.TRANS64 P0, [R17+URZ+0x8], R16 ;  /* 0x00000810110085a7 */ /* 0x000e64000800007f */
[----:B-1----:R-:W-:Y:S05]  /*9180*/  @!P0 BRA `(.L_x_34) ;  /* 0xfffffffc00ec8947 */ /* 0x002fea000383ffff */
[----:B------:R-:W-:Y:S05]  /*9190*/  BRA `(.L_x_195) ;  /* 0xffffff9c00b87947 */ /* 0x000fea000383ffff */
.L_x_171:
[----:B------:R-:W-:Y:S01]  /*91a0*/  BSSY B1, `(.L_x_196) ;  /* 0x0000006000017945 */ /* 0x000fe20003800000 */
[----:B------:R-:W-:-:S07]  /*91b0*/  IMAD.MOV.U32 R10, RZ, RZ, -0x1 ;  /* 0xffffffffff0a7424 */ /* 0x000fce00078e00ff */
[----:B------:R-:W-:Y:S05]  /*91c0*/  WARPSYNC.COLLECTIVE R10, `(.L_x_197) ;  /* 0x000000000a0c7348 */ /* 0x000fea0003c00000 */
[----:B------:R-:W-:Y:S02]  /*91d0*/  ELECT P1, UR62, PT ;  /* 0x00000000003e782f */ /* 0x000fe40003820000 */
[----:B------:R-:W-:Y:S01]  /*91e0*/  MOV R10, UR62 ;  /* 0x0000003e000a7c02 */ /* 0x000fe20008000f00 */
[----:B------:R-:W-:Y:S10]  /*91f0*/  ENDCOLLECTIVE ;  /* 0x000000000000791b */ /* 0x000ff40003800000 */
.L_x_197:
[----:B------:R-:W-:Y:S05]  /*9200*/  BSYNC B1 ;  /* 0x0000000000017941 */ /* 0x000fea0003800000 */
.L_x_196:
[----:B------:R-:W-:Y:S05]  /*9210*/  BRA `(.L_x_198) ;  /* 0xffffffec00987947 */ /* 0x000fea000383ffff */
.L_x_174:
[----:B-1----:R1:W2:Y:S02]  /*9220*/  SYNCS.PHASECHK.TRANS64.TRYWAIT P1, [R19+URZ+0x38], R10 ;  /* 0x0000380a130075a7 */ /* 0x0022a4000802017f */
[----:B--2---:R-:W-:Y:S05]  /*9230*/  @!P1 NANOSLEEP.SYNCS 0x989680 ;  /* 0x009896800000995d */ /* 0x004fea0003900000 */
[----:B------:R-:W2:Y:S02]  /*9240*/  @!P1 SYNCS.PHASECHK.TRANS64 P1, [R19+URZ+0x38], R10 ;  /* 0x0000380a130095a7 */ /* 0x000ea4000802007f */
[----:B--2---:R-:W-:Y:S05]  /*9250*/  @!P1 BRA `(.L_x_174) ;  /* 0xfffffffc00f09947 */ /* 0x004fea000383ffff */
[----:B------:R-:W-:Y:S05]  /*9260*/  BRA `(.L_x_199) ;  /* 0xffffffec00cc7947 */ /* 0x000fea000383ffff */
.L_x_183:
[----:B------:R-:W-:Y:S01]  /*9270*/  BSSY B0, `(.L_x_200) ;  /* 0x0000006000007945 */ /* 0x000fe20003800000 */
[----:B------:R-:W-:-:S07]  /*9280*/  IMAD.MOV.U32 R10, RZ, RZ, -0x1 ;  /* 0xffffffffff0a7424 */ /* 0x000fce00078e00ff */
[----:B------:R-:W-:Y:S05]  /*9290*/  WARPSYNC.COLLECTIVE R10, `(.L_x_201) ;  /* 0x000000000a0c7348 */ /* 0x000fea0003c00000 */
[----:B------:R-:W-:Y:S02]  /*92a0*/  ELECT P1, UR62, PT ;  /* 0x00000000003e782f */ /* 0x000fe40003820000 */
[----:B------:R-:W-:Y:S01]  /*92b0*/  MOV R10, UR62 ;  /* 0x0000003e000a7c02 */ /* 0x000fe20008000f00 */
[----:B------:R-:W-:Y:S10]  /*92c0*/  ENDCOLLECTIVE ;  /* 0x000000000000791b */ /* 0x000ff40003800000 */
.L_x_201:
[----:B------:R-:W-:Y:S05]  /*92d0*/  BSYNC B0 ;  /* 0x0000000000007941 */ /* 0x000fea0003800000 */
.L_x_200:
[----:B------:R-:W-:Y:S01]  /*92e0*/  PLOP3.LUT P0, PT, P1, PT, PT, 0x80, 0x0 ;  /* 0x000000000000781c */ /* 0x000fe20000f0f070 */
[----:B------:R-:W-:-:S12]  /*92f0*/  BRA `(.L_x_202) ;  /* 0xfffffff800287947 */ /* 0x000fd8000383ffff */
.L_x_187:
[----:B0-----:R0:W1:Y:S02]  /*9300*/  SYNCS.PHASECHK.TRANS64.TRYWAIT P0, [R5+URZ], R2 ;  /* 0x00000002050075a7 */ /* 0x001064000800017f */
[----:B-1----:R-:W-:Y:S05]  /*9310*/  @!P0 NANOSLEEP.SYNCS 0x989680 ;  /* 0x009896800000895d */ /* 0x002fea0003900000 */
[----:B------:R-:W1:Y:S02]  /*9320*/  @!P0 SYNCS.PHASECHK.TRANS64 P0, [R5+URZ], R2 ;  /* 0x00000002050085a7 */ /* 0x000e64000800007f */
[----:B-1----:R-:W-:Y:S05]  /*9330*/  @!P0 BRA `(.L_x_187) ;  /* 0xfffffffc00f08947 */ /* 0x002fea000383ffff */
[----:B------:R-:W-:Y:S05]  /*9340*/  BRA `(.L_x_203) ;  /* 0xfffffff800687947 */ /* 0x000fea000383ffff */
.L_x_188:
[----:B0-----:R0:W1:Y:S02]  /*9350*/  SYNCS.PHASECHK.TRANS64.TRYWAIT P0, [R7+URZ], R4 ;  /* 0x00000004070075a7 */ /* 0x001064000800017f */
[----:B-1----:R-:W-:Y:S05]  /*9360*/  @!P0 NANOSLEEP.SYNCS 0x989680 ;  /* 0x009896800000895d */ /* 0x002fea0003900000 */
[----:B------:R-:W1:Y:S02]  /*9370*/  @!P0 SYNCS.PHASECHK.TRANS64 P0, [R7+URZ], R4 ;  /* 0x00000004070085a7 */ /* 0x000e64000800007f */
[----:B-1----:R-:W-:Y:S05]  /*9380*/  @!P0 BRA `(.L_x_188) ;  /* 0xfffffffc00f08947 */ /* 0x002fea000383ffff */
[----:B------:R-:W-:Y:S05]  /*9390*/  BRA `(.L_x_204) ;  /* 0xfffffff800787947 */ /* 0x000fea000383ffff */
.L_x_189:
[----:B0-----:R0:W1:Y:S02]  /*93a0*/  SYNCS.PHASECHK.TRANS64.TRYWAIT P0, [R6+URZ], R5 ;  /* 0x00000005060075a7 */ /* 0x001064000800017f */
[----:B-1----:R-:W-:Y:S05]  /*93b0*/  @!P0 NANOSLEEP.SYNCS 0x989680 ;  /* 0x009896800000895d */ /* 0x002fea0003900000 */
[----:B------:R-:W1:Y:S02]  /*93c0*/  @!P0 SYNCS.PHASECHK.TRANS64 P0, [R6+URZ], R5 ;  /* 0x00000005060085a7 */ /* 0x000e64000800007f */
[----:B-1----:R-:W-:Y:S05]  /*93d0*/  @!P0 BRA `(.L_x_189) ;  /* 0xfffffffc00f08947 */ /* 0x002fea000383ffff */
[----:B------:R-:W-:Y:S05]  /*93e0*/  BRA `(.L_x_205) ;  /* 0xfffffff800887947 */ /* 0x000fea000383ffff */
.L_x_190:
[----:B0-----:R0:W1:Y:S02]  /*93f0*/  SYNCS.PHASECHK.TRANS64.TRYWAIT P0, [R9+URZ], R4 ;  /* 0x00000004090075a7 */ /* 0x001064000800017f */
[----:B-1----:R-:W-:Y:S05]  /*9400*/  @!P0 NANOSLEEP.SYNCS 0x989680 ;  /* 0x009896800000895d */ /* 0x002fea0003900000 */
[----:B------:R-:W1:Y:S02]  /*9410*/  @!P0 SYNCS.PHASECHK.TRANS64 P0, [R9+URZ], R4 ;  /* 0x00000004090085a7 */ /* 0x000e64000800007f */
[----:B-1----:R-:W-:Y:S05]  /*9420*/  @!P0 BRA `(.L_x_190) ;  /* 0xfffffffc00f08947 */ /* 0x002fea000383ffff */
[----:B------:R-:W-:Y:S05]  /*9430*/  BRA `(.L_x_206) ;  /* 0xfffffff800987947 */ /* 0x000fea000383ffff */
.L_x_191:
[----:B0-----:R0:W1:Y:S02]  /*9440*/  SYNCS.PHASECHK.TRANS64.TRYWAIT P0, [R8+URZ], R5 ;  /* 0x00000005080075a7 */ /* 0x001064000800017f */
[----:B-1----:R-:W-:Y:S05]  /*9450*/  @!P0 NANOSLEEP.SYNCS 0x989680 ;  /* 0x009896800000895d */ /* 0x002fea0003900000 */
[----:B------:R-:W1:Y:S02]  /*9460*/  @!P0 SYNCS.PHASECHK.TRANS64 P0, [R8+URZ], R5 ;  /* 0x00000005080085a7 */ /* 0x000e64000800007f */
[----:B-1----:R-:W-:Y:S05]  /*9470*/  @!P0 BRA `(.L_x_191) ;  /* 0xfffffffc00f08947 */ /* 0x002fea000383ffff */
[----:B------:R-:W-:Y:S05]  /*9480*/  BRA `(.L_x_207) ;  /* 0xfffffff800a87947 */ /* 0x000fea000383ffff */
.L_x_192:
[----:B-1----:R1:W2:Y:S02]  /*9490*/  SYNCS.PHASECHK.TRANS64.TRYWAIT P0, [R11+URZ], R6 ;  /* 0x000000060b0075a7 */ /* 0x0022a4000800017f */
[----:B--2---:R-:W-:Y:S05]  /*94a0*/  @!P0 NANOSLEEP.SYNCS 0x989680 ;  /* 0x009896800000895d */ /* 0x004fea0003900000 */
[----:B------:R-:W2:Y:S02]  /*94b0*/  @!P0 SYNCS.PHASECHK.TRANS64 P0, [R11+URZ], R6 ;  /* 0x000000060b0085a7 */ /* 0x000ea4000800007f */
[----:B--2---:R-:W-:Y:S05]  /*94c0*/  @!P0 BRA `(.L_x_192) ;  /* 0xfffffffc00f08947 */ /* 0x004fea000383ffff */
[----:B------:R-:W-:Y:S05]  /*94d0*/  BRA `(.L_x_208) ;  /* 0xfffffff800b07947 */ /* 0x000fea000383ffff */
.L_x_209:
[----:B------:R-:W-:-:S00]  /*94e0*/  BRA `(.L_x_209) ;  /* 0xfffffffc00fc7947 */ /* 0x000fc0000383ffff */
[----:B------:R-:W-:-:S00]  /*94f0*/  NOP ;  /* 0x0000000000007918 */ /* 0x000fc00000000000 */
        /* <DEDUP_REMOVED lines=8> */
.L_x_210:


//--------------------- .nv.shared._ZN7cutlass13device_kernelINS_4gemm6kernel13GemmUniversalIN4cute5tupleIJiiiiEEENS1_10collective13CollectiveMmaINS1_37MainloopSm90TmaGmmaWarpSpecializedFP8ILi7ENS5_IJNS4_1CILi1EEESB_SB_EEENS1_32KernelTmaWarpSpecializedPingpongEEENS5_IJNSA_ILi64EEENSA_ILi128EEENSA_ILi32EEEEEENS_12float_e4m3_tENS5_IJlSB_lEEESJ_SK_NS4_8TiledMMAINS4_8MMA_AtomIJNS4_4SM904GMMA31MMA_64x128x32_F32E4M3E4M3_SS_TNILNSO_7ScaleInE1ELSQ_1EEEEEENS4_6LayoutISC_NS5_IJNSA_ILi0EEESU_SU_EEEEENS5_IJNS4_10UnderscoreESX_SX_EEEEENS4_13SM90_TMA_LOADENS4_14ComposedLayoutINS4_7SwizzleILi1ELi4ELi3EEENS4_18smem_ptr_flag_bitsILi8EEENST_INS5_IJNSA_ILi8EEESH_EEENS5_IJSH_SB_EEEEEEEvNS4_8identityES10_S1A_vS1B_EENS_8epilogue10collective6detail29Sm90TmaWarpSpecializedAdapterINS1E_15DefaultEpilogueISJ_SK_SK_NS1D_6thread17LinearCombinationISJ_Li1EffLNS1I_9ScaleType4KindE0ELNS_15FloatRoundStyleE2ESJ_EENS1_15EpilogueDefaultEEEEEvvEEEEvNT_6ParamsE --------------------------
	.section	.nv.shared._ZN7cutlass13device_kernelINS_4gemm6kernel13GemmUniversalIN4cute5tupleIJiiiiEEENS1_10collective13CollectiveMmaINS1_37MainloopSm90TmaGmmaWarpSpecializedFP8ILi7ENS5_IJNS4_1CILi1EEESB_SB_EEENS1_32KernelTmaWarpSpecializedPingpongEEENS5_IJNSA_ILi64EEENSA_ILi128EEENSA_ILi32EEEEEENS_12float_e4m3_tENS5_IJlSB_lEEESJ_SK_NS4_8TiledMMAINS4_8MMA_AtomIJNS4_4SM904GMMA31MMA_64x128x32_F32E4M3E4M3_SS_TNILNSO_7ScaleInE1ELSQ_1EEEEEENS4_6LayoutISC_NS5_IJNSA_ILi0EEESU_SU_EEEEENS5_IJNS4_10UnderscoreESX_SX_EEEEENS4_13SM90_TMA_LOADENS4_14ComposedLayoutINS4_7SwizzleILi1ELi4ELi3EEENS4_18smem_ptr_flag_bitsILi8EEENST_INS5_IJNSA_ILi8EEESH_EEENS5_IJSH_SB_EEEEEEEvNS4_8identityES10_S1A_vS1B_EENS_8epilogue10collective6detail29Sm90TmaWarpSpecializedAdapterINS1E_15DefaultEpilogueISJ_SK_SK_NS1D_6thread17LinearCombinationISJ_Li1EffLNS1I_9ScaleType4KindE0ELNS_15FloatRoundStyleE2ESJ_EENS1_15EpilogueDefaultEEEEEvvEEEEvNT_6ParamsE,"aw",@nobits
	.sectionflags	@""
	.align	16
	.zero		1024


//--------------------- .nv.shared.reserved.0     --------------------------
	.section	.nv.shared.reserved.0,"aw",@nobits
	.weak		__nv_reservedSMEM_offset_0_alias
	.size		__nv_reservedSMEM_offset_0_alias, 0, 0
	.other		__nv_reservedSMEM_offset_0_alias,@"STO_CUDA_RESERVED_SHARED STV_DEFAULT"
__nv_reservedSMEM_offset_0_alias:
	.zero		0


//--------------------- .nv.global                --------------------------
	.section	.nv.global,"aw",@nobits
.nv.global:
	.type		_ZN40_INTERNAL_e88ae712_4_k_cu_baef63dc_276704cute1_E,@object
	.size		_ZN40_INTERNAL_e88ae712_4_k_cu_baef63dc_276704cute1_E,(_ZN40_INTERNAL_e88ae712_4_k_cu_baef63dc_276704cuda3std3__45__cpo6cbeginE - _ZN40_INTERNAL_e88ae712_4_k_cu_baef63dc_276704cute1_E)
_ZN40_INTERNAL_e88ae712_4_k_cu_baef63dc_276704cute1_E:
	.zero		1
	.type		_ZN40_INTERNAL_e88ae712_4_k_cu_baef63dc_276704cuda3std3__45__cpo6cbeginE,@object
	.size		_ZN40_INTERNAL_e88ae712_4_k_cu_baef63dc_276704cuda3std3__45__cpo6cbeginE,(_ZN40_INTERNAL_e88ae712_4_k_cu_baef63dc_276704cuda3std3__48in_placeE - _ZN40_INTERNAL_e88ae712_4_k_cu_baef63dc_276704cuda3std3__45__cpo6cbeginE)
_ZN40_INTERNAL_e88ae712_4_k_cu_baef63dc_276704cuda3std3__45__cpo6cbeginE:
	.zero		1
	.type		_ZN40_INTERNAL_e88ae712_4_k_cu_baef63dc_276704cuda3std3__48in_placeE,@object
	.size		_ZN40_INTERNAL_e88ae712_4_k_cu_baef63dc_276704cuda3std3__48in_placeE,(_ZN40_INTERNAL_e88ae712_4_k_cu_baef63dc_276704cuda3std6ranges3__45__cpo9iter_moveE - _ZN40_INTERNAL_e88ae712_4_k_cu_baef63dc_276704cuda3std3__48in_placeE)
_ZN40_INTERNAL_e88ae712_4_k_cu_baef63dc_276704cuda3std3__48in_placeE:
	.zero		1
	.type		_ZN40_INTERNAL_e88ae712_4_k_cu_baef63dc_276704cuda3std6ranges3__45__cpo9iter_moveE,@object
	.size		_ZN40_INTERNAL_e88ae712_4_k_cu_baef63dc_276704cuda3std6ranges3__45__cpo9iter_moveE,(_ZN40_INTERNAL_e88ae712_4_k_cu_baef63dc_276704cuda3std3__45__cpo5beginE - _ZN40_INTERNAL_e88ae712_4_k_cu_baef63dc_276704cuda3std6ranges3__45__cpo9iter_moveE)
_ZN40_INTERNAL_e88ae712_4_k_cu_baef63dc_276704cuda3std6ranges3__45__cpo9iter_moveE:
	.zero		1
	.type		_ZN40_INTERNAL_e88ae712_4_k_cu_baef63dc_276704cuda3std3__45__cpo5beginE,@object
	.size		_ZN40_INTERNAL_e88ae712_4_k_cu_baef63dc_276704cuda3std3__45__cpo5beginE,(_ZN40_INTERNAL_e88ae712_4_k_cu_baef63dc_276704cuda3std3__442_GLOBAL__N__e88ae712_4_k_cu_baef63dc_276706ignoreE - _ZN40_INTERNAL_e88ae712_4_k_cu_baef63dc_276704cuda3std3__45__cpo5beginE)
_ZN40_INTERNAL_e88ae712_4_k_cu_baef63dc_276704cuda3std3__45__cpo5beginE:
	.zero		1
	.type		_ZN40_INTERNAL_e88ae712_4_k_cu_baef63dc_276704cuda3std3__442_GLOBAL__N__e88ae712_4_k_cu_baef63dc_276706ignoreE,@object
	.size		_ZN40_INTERNAL_e88ae712_4_k_cu_baef63dc_276704cuda3std3__442_GLOBAL__N__e88ae712_4_k_cu_baef63dc_276706ignoreE,(_ZN40_INTERNAL_e88ae712_4_k_cu_baef63dc_276704cute7productE - _ZN40_INTERNAL_e88ae712_4_k_cu_baef63dc_276704cuda3std3__442_GLOBAL__N__e88ae712_4_k_cu_baef63dc_276706ignoreE)
_ZN40_INTERNAL_e88ae712_4_k_cu_baef63dc_276704cuda3std3__442_GLOBAL__N__e88ae712_4_k_cu_baef63dc_276706ignoreE:
	.zero		1
	.type		_ZN40_INTERNAL_e88ae712_4_k_cu_baef63dc_276704cute7productE,@object
	.size		_ZN40_INTERNAL_e88ae712_4_k_cu_baef63dc_276704cute7productE,(_ZN40_INTERNAL_e88ae712_4_k_cu_baef63dc_276704cuda3std3__45__cpo3endE - _ZN40_INTERNAL_e88ae712_4_k_cu_baef63dc_276704cute7productE)
_ZN40_INTERNAL_e88ae712_4_k_cu_baef63dc_276704cute7productE:
	.zero		1
	.type		_ZN40_INTERNAL_e88ae712_4_k_cu_baef63dc_276704cuda3std3__45__cpo3endE,@object
	.size		_ZN40_INTERNAL_e88ae712_4_k_cu_baef63dc_276704cuda3std3__45__cpo3endE,(_ZN40_INTERNAL_e88ae712_4_k_cu_baef63dc_276704cuda3std3__419piecewise_constructE - _ZN40_INTERNAL_e88ae712_4_k_cu_baef63dc_276704cuda3std3__45__cpo3endE)
_ZN40_INTERNAL_e88ae712_4_k_cu_baef63dc_276704cuda3std3__45__cpo3endE:
	.zero		1
	.type		_ZN40_INTERNAL_e88ae712_4_k_cu_baef63dc_276704cuda3std3__419piecewise_constructE,@object
	.size		_ZN40_INTERNAL_e88ae712_4_k_cu_baef63dc_276704cuda3std3__419piecewise_constructE,(_ZN40_INTERNAL_e88ae712_4_k_cu_baef63dc_276704cuda3std3__45__cpo4cendE - _ZN40_INTERNAL_e88ae712_4_k_cu_baef63dc_276704cuda3std3__419piecewise_constructE)
_ZN40_INTERNAL_e88ae712_4_k_cu_baef63dc_276704cuda3std3__419piecewise_constructE:
	.zero		1
	.type		_ZN40_INTERNAL_e88ae712_4_k_cu_baef63dc_276704cuda3std3__45__cpo4cendE,@object
	.size		_ZN40_INTERNAL_e88ae712_4_k_cu_baef63dc_276704cuda3std3__45__cpo4cendE,(_ZN40_INTERNAL_e88ae712_4_k_cu_baef63dc_276704cuda3std6ranges3__45__cpo4swapE - _ZN40_INTERNAL_e88ae712_4_k_cu_baef63dc_276704cuda3std3__45__cpo4cendE)
_ZN40_INTERNAL_e88ae712_4_k_cu_baef63dc_276704cuda3std3__45__cpo4cendE:
	.zero		1
	.type		_ZN40_INTERNAL_e88ae712_4_k_cu_baef63dc_276704cuda3std6ranges3__45__cpo4swapE,@object
	.size		_ZN40_INTERNAL_e88ae712_4_k_cu_baef63dc_276704cuda3std6ranges3__45__cpo4swapE,(.L_7 - _ZN40_INTERNAL_e88ae712_4_k_cu_baef63dc_276704cuda3std6ranges3__45__cpo4swapE)
_ZN40_INTERNAL_e88ae712_4_k_cu_baef63dc_276704cuda3std6ranges3__45__cpo4swapE:
	.zero		1
.L_7:


//--------------------- .nv.constant0._ZN7cutlass13device_kernelINS_4gemm6kernel13GemmUniversalIN4cute5tupleIJiiiiEEENS1_10collective13CollectiveMmaINS1_37MainloopSm90TmaGmmaWarpSpecializedFP8ILi7ENS5_IJNS4_1CILi1EEESB_SB_EEENS1_32KernelTmaWarpSpecializedPingpongEEENS5_IJNSA_ILi64EEENSA_ILi128EEENSA_ILi32EEEEEENS_12float_e4m3_tENS5_IJlSB_lEEESJ_SK_NS4_8TiledMMAINS4_8MMA_AtomIJNS4_4SM904GMMA31MMA_64x128x32_F32E4M3E4M3_SS_TNILNSO_7ScaleInE1ELSQ_1EEEEEENS4_6LayoutISC_NS5_IJNSA_ILi0EEESU_SU_EEEEENS5_IJNS4_10UnderscoreESX_SX_EEEEENS4_13SM90_TMA_LOADENS4_14ComposedLayoutINS4_7SwizzleILi1ELi4ELi3EEENS4_18smem_ptr_flag_bitsILi8EEENST_INS5_IJNSA_ILi8EEESH_EEENS5_IJSH_SB_EEEEEEEvNS4_8identityES10_S1A_vS1B_EENS_8epilogue10collective6detail29Sm90TmaWarpSpecializedAdapterINS1E_15DefaultEpilogueISJ_SK_SK_NS1D_6thread17LinearCombinationISJ_Li1EffLNS1I_9ScaleType4KindE0ELNS_15FloatRoundStyleE2ESJ_EENS1_15EpilogueDefaultEEEEEvvEEEEvNT_6ParamsE --------------------------
	.section	.nv.constant0._ZN7cutlass13device_kernelINS_4gemm6kernel13GemmUniversalIN4cute5tupleIJiiiiEEENS1_10collective13CollectiveMmaINS1_37MainloopSm90TmaGmmaWarpSpecializedFP8ILi7ENS5_IJNS4_1CILi1EEESB_SB_EEENS1_32KernelTmaWarpSpecializedPingpongEEENS5_IJNSA_ILi64EEENSA_ILi128EEENSA_ILi32EEEEEENS_12float_e4m3_tENS5_IJlSB_lEEESJ_SK_NS4_8TiledMMAINS4_8MMA_AtomIJNS4_4SM904GMMA31MMA_64x128x32_F32E4M3E4M3_SS_TNILNSO_7ScaleInE1ELSQ_1EEEEEENS4_6LayoutISC_NS5_IJNSA_ILi0EEESU_SU_EEEEENS5_IJNS4_10UnderscoreESX_SX_EEEEENS4_13SM90_TMA_LOADENS4_14ComposedLayoutINS4_7SwizzleILi1ELi4ELi3EEENS4_18smem_ptr_flag_bitsILi8EEENST_INS5_IJNSA_ILi8EEESH_EEENS5_IJSH_SB_EEEEEEEvNS4_8identityES10_S1A_vS1B_EENS_8epilogue10collective6detail29Sm90TmaWarpSpecializedAdapterINS1E_15DefaultEpilogueISJ_SK_SK_NS1D_6thread17LinearCombinationISJ_Li1EffLNS1I_9ScaleType4KindE0ELNS_15FloatRoundStyleE2ESJ_EENS1_15EpilogueDefaultEEEEEvvEEEEvNT_6ParamsE,"a",@progbits
	.sectionflags	@""
	.align	4
.nv.constant0._ZN7cutlass13device_kernelINS_4gemm6kernel13GemmUniversalIN4cute5tupleIJiiiiEEENS1_10collective13CollectiveMmaINS1_37MainloopSm90TmaGmmaWarpSpecializedFP8ILi7ENS5_IJNS4_1CILi1EEESB_SB_EEENS1_32KernelTmaWarpSpecializedPingpongEEENS5_IJNSA_ILi64EEENSA_ILi128EEENSA_ILi32EEEEEENS_12float_e4m3_tENS5_IJlSB_lEEESJ_SK_NS4_8TiledMMAINS4_8MMA_AtomIJNS4_4SM904GMMA31MMA_64x128x32_F32E4M3E4M3_SS_TNILNSO_7ScaleInE1ELSQ_1EEEEEENS4_6LayoutISC_NS5_IJNSA_ILi0EEESU_SU_EEEEENS5_IJNS4_10UnderscoreESX_SX_EEEEENS4_13SM90_TMA_LOADENS4_14ComposedLayoutINS4_7SwizzleILi1ELi4ELi3EEENS4_18smem_ptr_flag_bitsILi8EEENST_INS5_IJNSA_ILi8EEESH_EEENS5_IJSH_SB_EEEEEEEvNS4_8identityES10_S1A_vS1B_EENS_8epilogue10collective6detail29Sm90TmaWarpSpecializedAdapterINS1E_15DefaultEpilogueISJ_SK_SK_NS1D_6thread17LinearCombinationISJ_Li1EffLNS1I_9ScaleType4KindE0ELNS_15FloatRoundStyleE2ESJ_EENS1_15EpilogueDefaultEEEEEvvEEEEvNT_6ParamsE:
	.zero		1664


//--------------------- SYMBOLS --------------------------

	.type		.nv.reservedSmem.offset0,@object
	.size		.nv.reservedSmem.offset0,0x4
